	.headerflags	@"EF_CUDA_TEXMODE_UNIFIED EF_CUDA_64BIT_ADDRESS EF_CUDA_ACCELERATORS EF_CUDA_SM90 EF_CUDA_VIRTUAL_SM(EF_CUDA_SM90)"
	.elftype	@"ET_EXEC"


//--------------------- .nv.info                  --------------------------
	.section	.nv.info,"",@"SHT_CUDA_INFO"
	.align	4


	//----- nvinfo : EIATTR_REGCOUNT
	.align		4
        /*0000*/ 	.byte	0x04, 0x2f
        /*0002*/ 	.short	(.L_1 - .L_0)
	.align		4
.L_0:
        /*0004*/ 	.word	index@(recompute_w_u_fwd_kernel)
        /*0008*/ 	.word	0x000000ec


	//----- nvinfo : EIATTR_FRAME_SIZE
	.align		4
.L_1:
        /*000c*/ 	.byte	0x04, 0x11
        /*000e*/ 	.short	(.L_3 - .L_2)
	.align		4
.L_2:
        /*0010*/ 	.word	index@(recompute_w_u_fwd_kernel)
        /*0014*/ 	.word	0x00000000


	//----- nvinfo : EIATTR_MIN_STACK_SIZE
	.align		4
.L_3:
        /*0018*/ 	.byte	0x04, 0x12
        /*001a*/ 	.short	(.L_5 - .L_4)
	.align		4
.L_4:
        /*001c*/ 	.word	index@(recompute_w_u_fwd_kernel)
        /*0020*/ 	.word	0x00000000
.L_5:


//--------------------- .nv.info.recompute_w_u_fwd_kernel --------------------------
	.section	.nv.info.recompute_w_u_fwd_kernel,"",@"SHT_CUDA_INFO"
	.sectionflags	@""
	.align	4


	//----- nvinfo : EIATTR_CUDA_API_VERSION
	.align		4
        /*0000*/ 	.byte	0x04, 0x37
        /*0002*/ 	.short	(.L_7 - .L_6)
.L_6:
        /*0004*/ 	.word	0x00000080


	//----- nvinfo : EIATTR_KPARAM_INFO
	.align		4
.L_7:
        /*0008*/ 	.byte	0x04, 0x17
        /*000a*/ 	.short	(.L_9 - .L_8)
.L_8:
        /*000c*/ 	.word	0x00000000
        /*0010*/ 	.short	0x0008
        /*0012*/ 	.short	0x0040
        /*0014*/ 	.byte	0x00, 0xf4, 0x21, 0x00


	//----- nvinfo : EIATTR_KPARAM_INFO
	.align		4
.L_9:
        /*0018*/ 	.byte	0x04, 0x17
        /*001a*/ 	.short	(.L_11 - .L_10)
.L_10:
        /*001c*/ 	.word	0x00000000
        /*0020*/ 	.short	0x0007
        /*0022*/ 	.short	0x0038
        /*0024*/ 	.byte	0x00, 0xf0, 0x11, 0x00


	//----- nvinfo : EIATTR_KPARAM_INFO
	.align		4
.L_11:
        /*0028*/ 	.byte	0x04, 0x17
        /*002a*/ 	.short	(.L_13 - .L_12)
.L_12:
        /*002c*/ 	.word	0x00000000
        /*0030*/ 	.short	0x0006
        /*0032*/ 	.short	0x0030
        /*0034*/ 	.byte	0x00, 0xf4, 0x21, 0x00


	//----- nvinfo : EIATTR_KPARAM_INFO
	.align		4
.L_13:
        /*0038*/ 	.byte	0x04, 0x17
        /*003a*/ 	.short	(.L_15 - .L_14)
.L_14:
        /*003c*/ 	.word	0x00000000
        /*0040*/ 	.short	0x0005
        /*0042*/ 	.short	0x0028
        /*0044*/ 	.byte	0x00, 0xf4, 0x21, 0x00


	//----- nvinfo : EIATTR_KPARAM_INFO
	.align		4
.L_15:
        /*0048*/ 	.byte	0x04, 0x17
        /*004a*/ 	.short	(.L_17 - .L_16)
.L_16:
        /*004c*/ 	.word	0x00000000
        /*0050*/ 	.short	0x0004
        /*0052*/ 	.short	0x0020
        /*0054*/ 	.byte	0x00, 0xf4, 0x21, 0x00


	//----- nvinfo : EIATTR_KPARAM_INFO
	.align		4
.L_17:
        /*0058*/ 	.byte	0x04, 0x17
        /*005a*/ 	.short	(.L_19 - .L_18)
.L_18:
        /*005c*/ 	.word	0x00000000
        /*0060*/ 	.short	0x0003
        /*0062*/ 	.short	0x0018
        /*0064*/ 	.byte	0x00, 0xf4, 0x21, 0x00


	//----- nvinfo : EIATTR_KPARAM_INFO
	.align		4
.L_19:
        /*0068*/ 	.byte	0x04, 0x17
        /*006a*/ 	.short	(.L_21 - .L_20)
.L_20:
        /*006c*/ 	.word	0x00000000
        /*0070*/ 	.short	0x0002
        /*0072*/ 	.short	0x0010
        /*0074*/ 	.byte	0x00, 0xf4, 0x21, 0x00


	//----- nvinfo : EIATTR_KPARAM_INFO
	.align		4
.L_21:
        /*0078*/ 	.byte	0x04, 0x17
        /*007a*/ 	.short	(.L_23 - .L_22)
.L_22:
        /*007c*/ 	.word	0x00000000
        /*0080*/ 	.short	0x0001
        /*0082*/ 	.short	0x0008
        /*0084*/ 	.byte	0x00, 0xf4, 0x21, 0x00


	//----- nvinfo : EIATTR_KPARAM_INFO
	.align		4
.L_23:
        /*0088*/ 	.byte	0x04, 0x17
        /*008a*/ 	.short	(.L_25 - .L_24)
.L_24:
        /*008c*/ 	.word	0x00000000
        /*0090*/ 	.short	0x0000
        /*0092*/ 	.short	0x0000
        /*0094*/ 	.byte	0x00, 0xf4, 0x21, 0x00


	//----- nvinfo : EIATTR_SPARSE_MMA_MASK
	.align		4
.L_25:
        /*0098*/ 	.byte	0x03, 0x50
        /*009a*/ 	.short	0x0000


	//----- nvinfo : EIATTR_MAXREG_COUNT
	.align		4
        /*009c*/ 	.byte	0x03, 0x1b
        /*009e*/ 	.short	0x00ff


	//----- nvinfo : EIATTR_EXIT_INSTR_OFFSETS
	.align		4
        /*00a0*/ 	.byte	0x04, 0x1c
        /*00a2*/ 	.short	(.L_27 - .L_26)


	//   ....[0]....
.L_26:
        /*00a4*/ 	.word	0x00005cc0


	//----- nvinfo : EIATTR_REQNTID
	.align		4
.L_27:
        /*00a8*/ 	.byte	0x04, 0x10
        /*00aa*/ 	.short	(.L_29 - .L_28)
.L_28:
        /*00ac*/ 	.word	0x00000040
        /*00b0*/ 	.word	0x00000001
        /*00b4*/ 	.word	0x00000001


	//----- nvinfo : EIATTR_CBANK_PARAM_SIZE
	.align		4
.L_29:
        /*00b8*/ 	.byte	0x03, 0x19
        /*00ba*/ 	.short	0x0048


	//----- nvinfo : EIATTR_PARAM_CBANK
	.align		4
        /*00bc*/ 	.byte	0x04, 0x0a
        /*00be*/ 	.short	(.L_31 - .L_30)
	.align		4
.L_30:
        /*00c0*/ 	.word	index@(.nv.constant0.recompute_w_u_fwd_kernel)
        /*00c4*/ 	.short	0x0210
        /*00c6*/ 	.short	0x0048


	//----- nvinfo : EIATTR_SW_WAR
	.align		4
.L_31:
        /*00c8*/ 	.byte	0x04, 0x36
        /*00ca*/ 	.short	(.L_33 - .L_32)
.L_32:
        /*00cc*/ 	.word	0x00000008
.L_33:


//--------------------- .nv.callgraph             --------------------------
	.section	.nv.callgraph,"",@"SHT_CUDA_CALLGRAPH"
	.align	4
	.sectionentsize	8
	.align		4
        /*0000*/ 	.word	0x00000000
	.align		4
        /*0004*/ 	.word	0xffffffff
	.align		4
        /*0008*/ 	.word	0x00000000
	.align		4
        /*000c*/ 	.word	0xfffffffe
	.align		4
        /*0010*/ 	.word	0x00000000
	.align		4
        /*0014*/ 	.word	0xfffffffd
	.align		4
        /*0018*/ 	.word	0x00000000
	.align		4
        /*001c*/ 	.word	0xfffffffc


//--------------------- .text.recompute_w_u_fwd_kernel --------------------------
	.section	.text.recompute_w_u_fwd_kernel,"ax",@progbits
	.sectionflags	@"SHF_BARRIERS=1"
	.align	128
        .global         recompute_w_u_fwd_kernel
        .type           recompute_w_u_fwd_kernel,@function
        .size           recompute_w_u_fwd_kernel,(.L_x_3 - recompute_w_u_fwd_kernel)
        .other          recompute_w_u_fwd_kernel,@"STO_CUDA_ENTRY STV_DEFAULT"
recompute_w_u_fwd_kernel:
.text.recompute_w_u_fwd_kernel:
[----:B------:R-:W1:Y:S01]  /*0000*/  LDC R1, c[0x0][0x28] ;  /* 0x00000a00ff017b82 */ /* 0x000e620000000800 */
[----:B------:R-:W2:Y:S01]  /*0010*/  S2R R0, SR_CTAID.X ;  /* 0x0000000000007919 */ /* 0x000ea20000002500 */
[----:B------:R-:W-:Y:S01]  /*0020*/  ULDC UR7, c[0x0][0x248] ;  /* 0x0000920000077ab9 */ /* 0x000fe20000000800 */
[----:B------:R-:W-:Y:S01]  /*0030*/  LOP3.LUT R181, R181, 0xffefffff, RZ, 0xc0, !PT ;  /* 0xffefffffb5b57812 */ /* 0x000fe200078ec0ff */
[----:B------:R-:W-:Y:S01]  /*0040*/  USHF.R.S32.HI UR4, URZ, 0x1f, UR7 ;  /* 0x0000001f3f047899 */ /* 0x000fe20008011407 */
[----:B------:R-:W3:Y:S03]  /*0050*/  S2R R95, SR_TID.X ;  /* 0x00000000005f7919 */ /* 0x000ee60000002100 */
[----:B------:R-:W4:Y:S01]  /*0060*/  S2UR UR11, SR_CTAID.Y ;  /* 0x00000000000b79c3 */ /* 0x000f220000002600 */
[----:B------:R-:W-:Y:S01]  /*0070*/  PRMT R38, RZ, 0x7610, R38 ;  /* 0x00007610ff267816 */ /* 0x000fe20000000026 */
[----:B------:R-:W-:-:S06]  /*0080*/  ULDC.64 UR14, c[0x0][0x208] ;  /* 0x00008200000e7ab9 */ /* 0x000fcc0000000a00 */
[----:B------:R-:W5:Y:S01]  /*0090*/  S2UR UR10, SR_CgaCtaId ;  /* 0x00000000000a79c3 */ /* 0x000f620000008800 */
[----:B------:R-:W-:Y:S02]  /*00a0*/  CS2R R24, SRZ ;  /* 0x0000000000187805 */ /* 0x000fe4000001ff00 */
[----:B------:R-:W-:Y:S02]  /*00b0*/  CS2R R26, SRZ ;  /* 0x00000000001a7805 */ /* 0x000fe4000001ff00 */
[----:B------:R-:W-:Y:S02]  /*00c0*/  CS2R R28, SRZ ;  /* 0x00000000001c7805 */ /* 0x000fe4000001ff00 */
[----:B------:R-:W-:Y:S02]  /*00d0*/  CS2R R30, SRZ ;  /* 0x00000000001e7805 */ /* 0x000fe4000001ff00 */
[----:B------:R-:W-:Y:S02]  /*00e0*/  CS2R R22, SRZ ;  /* 0x0000000000167805 */ /* 0x000fe4000001ff00 */
[----:B------:R-:W-:-:S02]  /*00f0*/  CS2R R34, SRZ ;  /* 0x0000000000227805 */ /* 0x000fc4000001ff00 */
[----:B------:R-:W-:Y:S02]  /*0100*/  CS2R R36, SRZ ;  /* 0x0000000000247805 */ /* 0x000fe4000001ff00 */
[----:B------:R-:W-:Y:S02]  /*0110*/  CS2R R46, SRZ ;  /* 0x00000000002e7805 */ /* 0x000fe4000001ff00 */
[----:B------:R-:W-:Y:S02]  /*0120*/  CS2R R48, SRZ ;  /* 0x0000000000307805 */ /* 0x000fe4000001ff00 */
[----:B------:R-:W-:Y:S01]  /*0130*/  CS2R R50, SRZ ;  /* 0x0000000000327805 */ /* 0x000fe2000001ff00 */
[----:B------:R-:W-:Y:S01]  /*0140*/  ULDC.64 UR8, c[0x0][0x230] ;  /* 0x00008c0000087ab9 */ /* 0x000fe20000000a00 */
[----:B----4-:R-:W-:Y:S01]  /*0150*/  ULOP3.LUT UR6, UR11, 0x1f, URZ, 0xc0, !UPT ;  /* 0x0000001f0b067892 */ /* 0x010fe2000f8ec03f */
[----:B--2---:R-:W-:Y:S01]  /*0160*/  IMAD.SHL.U32 R0, R0, 0x40, RZ ;  /* 0x0000004000007824 */ /* 0x004fe200078e00ff */
[----:B---3--:R-:W-:Y:S01]  /*0170*/  SHF.R.U32.HI R171, RZ, 0x3, R95 ;  /* 0x00000003ffab7819 */ /* 0x008fe2000001165f */
[----:B------:R-:W-:-:S03]  /*0180*/  IMAD.SHL.U32 R180, R95, 0x8, RZ ;  /* 0x000000085fb47824 */ /* 0x000fc600078e00ff */
[C---:B------:R-:W-:Y:S02]  /*0190*/  LOP3.LUT R195, R0.reuse, 0x3f, R95, 0xf8, !PT ;  /* 0x0000003f00c37812 */ /* 0x040fe400078ef85f */
[----:B------:R-:W-:Y:S02]  /*01a0*/  SGXT.U32 R171, R171, 0x3 ;  /* 0x00000003abab781a */ /* 0x000fe40000000000 */
[----:B------:R-:W-:Y:S02]  /*01b0*/  ISETP.GT.AND P0, PT, R0, -0x1, PT ;  /* 0xffffffff0000780c */ /* 0x000fe40003f04270 */
[----:B------:R-:W-:Y:S02]  /*01c0*/  SHF.R.S32.HI R194, RZ, 0x1f, R0 ;  /* 0x0000001fffc27819 */ /* 0x000fe40000011400 */
[----:B------:R-:W-:Y:S02]  /*01d0*/  ISETP.LT.U32.AND P1, PT, R195, UR7, PT ;  /* 0x00000007c3007c0c */ /* 0x000fe4000bf21070 */
[----:B------:R-:W-:-:S02]  /*01e0*/  LOP3.LUT R3, R171, R0, RZ, 0xfc, !PT ;  /* 0x00000000ab037212 */ /* 0x000fc400078efcff */
[----:B------:R-:W-:Y:S02]  /*01f0*/  ISETP.LT.AND.EX P1, PT, R194, UR4, P0, P1 ;  /* 0x00000004c2007c0c */ /* 0x000fe40008721310 */
[----:B------:R-:W-:Y:S02]  /*0200*/  ISETP.LT.U32.AND P5, PT, R3, UR7, PT ;  /* 0x0000000703007c0c */ /* 0x000fe4000bfa1070 */
[--C-:B------:R-:W-:Y:S02]  /*0210*/  LOP3.LUT R5, R0, 0x8, R171.reuse, 0xfe, !PT ;  /* 0x0000000800057812 */ /* 0x100fe400078efeab */
[----:B------:R-:W-:Y:S02]  /*0220*/  ISETP.LT.AND.EX P6, PT, R194, UR4, P0, P5 ;  /* 0x00000004c2007c0c */ /* 0x000fe400087c1350 */
[----:B------:R-:W-:Y:S02]  /*0230*/  ISETP.LT.U32.AND P4, PT, R5, UR7, PT ;  /* 0x0000000705007c0c */ /* 0x000fe4000bf81070 */
[----:B------:R-:W-:-:S02]  /*0240*/  LOP3.LUT R9, R0, 0x18, R171, 0xfe, !PT ;  /* 0x0000001800097812 */ /* 0x000fc400078efeab */
[----:B------:R-:W-:Y:S02]  /*0250*/  ISETP.LT.AND.EX P5, PT, R194, UR4, P0, P4 ;  /* 0x00000004c2007c0c */ /* 0x000fe400087a1340 */
[----:B------:R-:W-:Y:S02]  /*0260*/  @P1 LOP3.LUT R181, R181, 0x100000, RZ, 0xfc, !PT ;  /* 0x00100000b5b51812 */ /* 0x000fe400078efcff */
[----:B------:R-:W-:Y:S02]  /*0270*/  LOP3.LUT R11, R0, 0x20, R171, 0xfe, !PT ;  /* 0x00000020000b7812 */ /* 0x000fe400078efeab */
[----:B------:R-:W-:Y:S02]  /*0280*/  LOP3.LUT R181, R181, 0xfff7ffff, RZ, 0xc0, !PT ;  /* 0xfff7ffffb5b57812 */ /* 0x000fe400078ec0ff */
[----:B------:R-:W-:Y:S02]  /*0290*/  ISETP.LT.U32.AND P2, PT, R9, UR7, PT ;  /* 0x0000000709007c0c */ /* 0x000fe4000bf41070 */
[----:B------:R-:W-:-:S02]  /*02a0*/  @P6 LOP3.LUT R181, R181, 0x80000, RZ, 0xfc, !PT ;  /* 0x00080000b5b56812 */ /* 0x000fc400078efcff */
[----:B------:R-:W-:Y:S02]  /*02b0*/  ISETP.LT.U32.AND P1, PT, R11, UR7, PT ;  /* 0x000000070b007c0c */ /* 0x000fe4000bf21070 */
[----:B------:R-:W-:Y:S02]  /*02c0*/  LOP3.LUT R181, R181, 0xfffbffff, RZ, 0xc0, !PT ;  /* 0xfffbffffb5b57812 */ /* 0x000fe400078ec0ff */
[----:B------:R-:W-:Y:S02]  /*02d0*/  LOP3.LUT R7, R0, 0x10, R171, 0xfe, !PT ;  /* 0x0000001000077812 */ /* 0x000fe400078efeab */
[C---:B------:R-:W-:Y:S02]  /*02e0*/  ISETP.LT.AND.EX P4, PT, R194.reuse, UR4, P0, P2 ;  /* 0x00000004c2007c0c */ /* 0x040fe40008781320 */
[----:B------:R-:W-:Y:S02]  /*02f0*/  ISETP.LT.AND.EX P2, PT, R194, UR4, P0, P1 ;  /* 0x00000004c2007c0c */ /* 0x000fe40008741310 */
[----:B------:R-:W-:-:S02]  /*0300*/  @P5 LOP3.LUT R181, R181, 0x40000, RZ, 0xfc, !PT ;  /* 0x00040000b5b55812 */ /* 0x000fc400078efcff */
[----:B------:R-:W-:Y:S02]  /*0310*/  ISETP.LT.U32.AND P3, PT, R7, UR7, PT ;  /* 0x0000000707007c0c */ /* 0x000fe4000bf61070 */
[----:B------:R-:W-:Y:S02]  /*0320*/  LOP3.LUT R181, R181, 0xfffdffff, RZ, 0xc0, !PT ;  /* 0xfffdffffb5b57812 */ /* 0x000fe400078ec0ff */
[----:B------:R-:W-:Y:S02]  /*0330*/  LOP3.LUT R13, R0, 0x28, R171, 0xfe, !PT ;  /* 0x00000028000d7812 */ /* 0x000fe400078efeab */
[----:B------:R-:W-:Y:S02]  /*0340*/  ISETP.LT.AND.EX P3, PT, R194, UR4, P0, P3 ;  /* 0x00000004c2007c0c */ /* 0x000fe40008761330 */
[----:B------:R-:W-:Y:S02]  /*0350*/  LOP3.LUT R181, R181, 0xffff7fff, RZ, 0xc0, !PT ;  /* 0xffff7fffb5b57812 */ /* 0x000fe400078ec0ff */
[----:B------:R-:W-:-:S02]  /*0360*/  ISETP.LT.U32.AND P1, PT, R13, UR7, PT ;  /* 0x000000070d007c0c */ /* 0x000fc4000bf21070 */
[--C-:B------:R-:W-:Y:S02]  /*0370*/  LOP3.LUT R15, R0, 0x30, R171.reuse, 0xfe, !PT ;  /* 0x00000030000f7812 */ /* 0x100fe400078efeab */
[----:B------:R-:W-:Y:S02]  /*0380*/  @P2 LOP3.LUT R181, R181, 0x8000, RZ, 0xfc, !PT ;  /* 0x00008000b5b52812 */ /* 0x000fe400078efcff */
[----:B------:R-:W-:Y:S02]  /*0390*/  ISETP.LT.AND.EX P2, PT, R194, UR4, P0, P1 ;  /* 0x00000004c2007c0c */ /* 0x000fe40008741310 */
[----:B------:R-:W-:Y:S02]  /*03a0*/  ISETP.LT.U32.AND P1, PT, R15, UR7, PT ;  /* 0x000000070f007c0c */ /* 0x000fe4000bf21070 */
[----:B------:R-:W-:Y:S01]  /*03b0*/  LOP3.LUT R17, R0, 0x38, R171, 0xfe, !PT ;  /* 0x0000003800117812 */ /* 0x000fe200078efeab */
[----:B------:R-:W-:Y:S01]  /*03c0*/  IMAD.SHL.U32 R0, R3, 0x1000, RZ ;  /* 0x0000100003007824 */ /* 0x000fe200078e00ff */
[----:B------:R-:W-:-:S02]  /*03d0*/  @P3 LOP3.LUT R181, R181, 0x20000, RZ, 0xfc, !PT ;  /* 0x00020000b5b53812 */ /* 0x000fc400078efcff */
[C---:B------:R-:W-:Y:S02]  /*03e0*/  ISETP.LT.AND.EX P5, PT, R194.reuse, UR4, P0, P1 ;  /* 0x00000004c2007c0c */ /* 0x040fe400087a1310 */
[----:B------:R-:W-:Y:S02]  /*03f0*/  ISETP.LT.U32.AND P1, PT, R17, UR7, PT ;  /* 0x0000000711007c0c */ /* 0x000fe4000bf21070 */
[----:B------:R-:W-:Y:S02]  /*0400*/  P2R R32, PR, RZ, 0x8 ;  /* 0x00000008ff207803 */ /* 0x000fe40000000000 */
[C---:B------:R-:W-:Y:S02]  /*0410*/  LOP3.LUT P3, RZ, R181.reuse, 0x80000, RZ, 0xc0, !PT ;  /* 0x00080000b5ff7812 */ /* 0x040fe4000786c0ff */
[----:B------:R-:W-:Y:S02]  /*0420*/  LOP3.LUT R181, R181, 0xfffeffff, RZ, 0xc0, !PT ;  /* 0xfffeffffb5b57812 */ /* 0x000fe400078ec0ff */
[----:B------:R-:W-:Y:S01]  /*0430*/  ISETP.LT.AND.EX P6, PT, R194, UR4, P0, P1 ;  /* 0x00000004c2007c0c */ /* 0x000fe200087c1310 */
[----:B------:R-:W-:Y:S01]  /*0440*/  ULOP3.LUT UR4, UR11, 0xffe0, URZ, 0xc0, !UPT ;  /* 0x0000ffe00b047892 */ /* 0x000fe2000f8ec03f */
[----:B------:R-:W-:-:S02]  /*0450*/  @P4 LOP3.LUT R181, R181, 0x10000, RZ, 0xfc, !PT ;  /* 0x00010000b5b54812 */ /* 0x000fc400078efcff */
[--C-:B------:R-:W-:Y:S01]  /*0460*/  SHF.L.U64.HI R2, R3, 0xc, R194.reuse ;  /* 0x0000000c03027819 */ /* 0x100fe200000102c2 */
[----:B------:R-:W-:Y:S01]  /*0470*/  UIMAD UR7, UR4, UR7, URZ ;  /* 0x00000007040772a4 */ /* 0x000fe2000f8e023f */
[----:B------:R-:W-:Y:S01]  /*0480*/  LOP3.LUT R181, R181, 0xffffbfff, RZ, 0xc0, !PT ;  /* 0xffffbfffb5b57812 */ /* 0x000fe200078ec0ff */
[----:B------:R-:W-:Y:S01]  /*0490*/  IMAD.SHL.U32 R3, R5, 0x1000, RZ ;  /* 0x0000100005037824 */ /* 0x000fe200078e00ff */
[----:B------:R-:W-:Y:S01]  /*04a0*/  ULDC.64 UR4, c[0x0][0x220] ;  /* 0x0000880000047ab9 */ /* 0x000fe20000000a00 */
[----:B------:R-:W-:Y:S01]  /*04b0*/  ULOP3.LUT UR11, UR7, 0x1f, UR11, 0xf8, !UPT ;  /* 0x0000001f070b7892 */ /* 0x000fe2000f8ef80b */
[----:B------:R-:W-:Y:S01]  /*04c0*/  @P2 LOP3.LUT R181, R181, 0x4000, RZ, 0xfc, !PT ;  /* 0x00004000b5b52812 */ /* 0x000fe200078efcff */
[----:B------:R-:W-:Y:S01]  /*04d0*/  UIMAD.WIDE UR4, UR7, 0x2, UR4 ;  /* 0x00000002070478a5 */ /* 0x000fe2000f8e0204 */
[--C-:B------:R-:W-:Y:S01]  /*04e0*/  SHF.L.U64.HI R4, R5, 0xc, R194.reuse ;  /* 0x0000000c05047819 */ /* 0x100fe200000102c2 */
[----:B------:R-:W-:Y:S01]  /*04f0*/  IMAD.SHL.U32 R5, R7, 0x1000, RZ ;  /* 0x0000100007057824 */ /* 0x000fe200078e00ff */
[----:B------:R-:W-:Y:S01]  /*0500*/  LOP3.LUT P1, RZ, R181, 0x100000, RZ, 0xc0, !PT ;  /* 0x00100000b5ff7812 */ /* 0x000fe2000782c0ff */
[----:B------:R-:W-:Y:S01]  /*0510*/  UIMAD.WIDE.U32 UR4, UR6, 0x2, UR4 ;  /* 0x00000002060478a5 */ /* 0x000fe2000f8e0004 */
[--C-:B------:R-:W-:Y:S01]  /*0520*/  SHF.L.U64.HI R6, R7, 0xc, R194.reuse ;  /* 0x0000000c07067819 */ /* 0x100fe200000102c2 */
[----:B------:R-:W-:Y:S01]  /*0530*/  USHF.L.U32 UR6, UR11, 0x6, URZ ;  /* 0x000000060b067899 */ /* 0x000fe2000800063f */
[C---:B------:R-:W-:Y:S01]  /*0540*/  IMAD.SHL.U32 R7, R9.reuse, 0x1000, RZ ;  /* 0x0000100009077824 */ /* 0x040fe200078e00ff */
[--C-:B------:R-:W-:Y:S01]  /*0550*/  SHF.L.U64.HI R8, R9, 0xc, R194.reuse ;  /* 0x0000000c09087819 */ /* 0x100fe200000102c2 */
[----:B------:R-:W-:Y:S01]  /*0560*/  IMAD.SHL.U32 R9, R11, 0x1000, RZ ;  /* 0x000010000b097824 */ /* 0x000fe200078e00ff */
[----:B------:R-:W-:Y:S01]  /*0570*/  LEA R20, P0, R195, UR4, 0x6 ;  /* 0x00000004c3147c11 */ /* 0x000fe2000f8030ff */
[----:B------:R-:W-:Y:S01]  /*0580*/  USHF.L.U32 UR12, UR11, 0x7, URZ ;  /* 0x000000070b0c7899 */ /* 0x000fe2000800063f */
[--C-:B------:R-:W-:Y:S01]  /*0590*/  SHF.L.U64.HI R10, R11, 0xc, R194.reuse ;  /* 0x0000000c0b0a7819 */ /* 0x100fe200000102c2 */
[----:B------:R-:W-:Y:S01]  /*05a0*/  IMAD.SHL.U32 R11, R13, 0x1000, RZ ;  /* 0x000010000d0b7824 */ /* 0x000fe200078e00ff */
[--C-:B------:R-:W-:Y:S01]  /*05b0*/  LEA.HI.X R21, R195, UR5, R194.reuse, 0x6, P0 ;  /* 0x00000005c3157c11 */ /* 0x100fe200080f34c2 */
[----:B------:R-:W-:Y:S01]  /*05c0*/  ULDC.64 UR4, c[0x0][0x238] ;  /* 0x00008e0000047ab9 */ /* 0x000fe20000000a00 */
[--C-:B------:R-:W-:Y:S01]  /*05d0*/  SHF.L.U64.HI R12, R13, 0xc, R194.reuse ;  /* 0x0000000c0d0c7819 */ /* 0x100fe200000102c2 */
[----:B------:R-:W-:Y:S01]  /*05e0*/  UIMAD.WIDE UR4, UR6, 0x2, UR4 ;  /* 0x00000002060478a5 */ /* 0x000fe2000f8e0204 */
[C---:B------:R-:W-:Y:S01]  /*05f0*/  IMAD.SHL.U32 R13, R15.reuse, 0x1000, RZ ;  /* 0x000010000f0d7824 */ /* 0x040fe200078e00ff */
[----:B------:R2:W3:Y:S01]  /*0600*/  @P1 LDG.E.U16 R38, desc[UR14][R20.64] ;  /* 0x0000000e14261981 */ /* 0x0004e2000c1e1500 */
[----:B------:R-:W-:Y:S01]  /*0610*/  SHF.L.U64.HI R14, R15, 0xc, R194 ;  /* 0x0000000c0f0e7819 */ /* 0x000fe200000102c2 */
[C---:B------:R-:W-:Y:S01]  /*0620*/  IMAD.SHL.U32 R15, R17.reuse, 0x1000, RZ ;  /* 0x00001000110f7824 */ /* 0x040fe200078e00ff */
[C---:B------:R-:W-:Y:S01]  /*0630*/  LOP3.LUT R67, R0.reuse, 0x38, R180, 0xf8, !PT ;  /* 0x0000003800437812 */ /* 0x040fe200078ef8b4 */
[----:B------:R-:W-:Y:S01]  /*0640*/  ULDC.64 UR6, c[0x0][0x218] ;  /* 0x0000860000067ab9 */ /* 0x000fe20000000a00 */
[----:B------:R-:W-:Y:S01]  /*0650*/  IADD3 R40, P0, R0, UR4, RZ ;  /* 0x0000000400287c10 */ /* 0x000fe2000ff1e0ff */
[----:B------:R-:W-:Y:S01]  /*0660*/  UIMAD.WIDE UR6, UR12, 0x2, UR6 ;  /* 0x000000020c0678a5 */ /* 0x000fe2000f8e0206 */
[----:B------:R-:W-:Y:S01]  /*0670*/  SHF.L.U64.HI R16, R17, 0xc, R194 ;  /* 0x0000000c11107819 */ /* 0x000fe200000102c2 */
[----:B------:R-:W-:Y:S01]  /*0680*/  IMAD.SHL.U32 R18, R67, 0x2, RZ ;  /* 0x0000000243127824 */ /* 0x000fe200078e00ff */
[----:B------:R-:W-:-:S02]  /*0690*/  IADD3.X R41, R2, UR5, RZ, P0, !PT ;  /* 0x0000000502297c10 */ /* 0x000fc400087fe4ff */
[C---:B------:R-:W-:Y:S02]  /*06a0*/  IADD3 R42, P0, R3.reuse, UR4, RZ ;  /* 0x00000004032a7c10 */ /* 0x040fe4000ff1e0ff */
[----:B------:R-:W-:Y:S02]  /*06b0*/  LOP3.LUT R65, R3, 0x38, R180, 0xf8, !PT ;  /* 0x0000003803417812 */ /* 0x000fe400078ef8b4 */
[----:B------:R-:W-:Y:S02]  /*06c0*/  IADD3.X R43, R4, UR5, RZ, P0, !PT ;  /* 0x00000005042b7c10 */ /* 0x000fe400087fe4ff */
[----:B------:R-:W-:Y:S01]  /*06d0*/  IADD3 R44, P0, R5, UR4, RZ ;  /* 0x00000004052c7c10 */ /* 0x000fe2000ff1e0ff */
[----:B------:R-:W-:Y:S01]  /*06e0*/  IMAD.SHL.U32 R68, R65, 0x2, RZ ;  /* 0x0000000241447824 */ /* 0x000fe200078e00ff */
[----:B------:R-:W-:Y:S02]  /*06f0*/  SHF.L.U64.HI R17, R67, 0x1, R2 ;  /* 0x0000000143117819 */ /* 0x000fe40000010202 */
[----:B------:R-:W-:-:S02]  /*0700*/  IADD3.X R45, R6, UR5, RZ, P0, !PT ;  /* 0x00000005062d7c10 */ /* 0x000fc400087fe4ff */
[----:B------:R-:W-:Y:S02]  /*0710*/  IADD3 R80, P0, R7, UR4, RZ ;  /* 0x0000000407507c10 */ /* 0x000fe4000ff1e0ff */
[--C-:B------:R-:W-:Y:S02]  /*0720*/  LOP3.LUT R63, R5, 0x38, R180.reuse, 0xf8, !PT ;  /* 0x00000038053f7812 */ /* 0x100fe400078ef8b4 */
[----:B------:R-:W-:Y:S02]  /*0730*/  IADD3.X R81, R8, UR5, RZ, P0, !PT ;  /* 0x0000000508517c10 */ /* 0x000fe400087fe4ff */
[----:B------:R-:W-:Y:S01]  /*0740*/  IADD3 R82, P0, R9, UR4, RZ ;  /* 0x0000000409527c10 */ /* 0x000fe2000ff1e0ff */
[----:B------:R-:W-:Y:S01]  /*0750*/  IMAD.SHL.U32 R70, R63, 0x2, RZ ;  /* 0x000000023f467824 */ /* 0x000fe200078e00ff */
[----:B------:R-:W-:Y:S02]  /*0760*/  LOP3.LUT R61, R7, 0x38, R180, 0xf8, !PT ;  /* 0x00000038073d7812 */ /* 0x000fe400078ef8b4 */
[----:B------:R-:W-:-:S02]  /*0770*/  IADD3.X R83, R10, UR5, RZ, P0, !PT ;  /* 0x000000050a537c10 */ /* 0x000fc400087fe4ff */
[----:B------:R-:W-:Y:S01]  /*0780*/  IADD3 R84, P0, R11, UR4, RZ ;  /* 0x000000040b547c10 */ /* 0x000fe2000ff1e0ff */
[----:B------:R-:W-:Y:S01]  /*0790*/  IMAD.SHL.U32 R72, R61, 0x2, RZ ;  /* 0x000000023d487824 */ /* 0x000fe200078e00ff */
        /* <DEDUP_REMOVED lines=14> */
[----:B------:R-:W-:Y:S01]  /*0880*/  SHF.L.U64.HI R17, R65, 0x1, R4 ;  /* 0x0000000141117819 */ /* 0x000fe20000010204 */
[----:B------:R-:W-:Y:S01]  /*0890*/  IMAD.SHL.U32 R90, R53, 0x2, RZ ;  /* 0x00000002355a7824 */ /* 0x000fe200078e00ff */
[----:B------:R-:W-:Y:S02]  /*08a0*/  IADD3 R68, P0, R68, UR6, RZ ;  /* 0x0000000644447c10 */ /* 0x000fe4000ff1e0ff */
[----:B------:R-:W-:Y:S02]  /*08b0*/  LOP3.LUT R181, R181, 0xffffdfff, RZ, 0xc0, !PT ;  /* 0xffffdfffb5b57812 */ /* 0x000fe400078ec0ff */
[----:B------:R-:W-:Y:S02]  /*08c0*/  IADD3.X R69, R17, UR7, RZ, P0, !PT ;  /* 0x0000000711457c10 */ /* 0x000fe400087fe4ff */
[----:B------:R-:W-:Y:S02]  /*08d0*/  SHF.L.U64.HI R17, R63, 0x1, R6 ;  /* 0x000000013f117819 */ /* 0x000fe40000010206 */
[----:B------:R-:W-:Y:S01]  /*08e0*/  IADD3 R70, P0, R70, UR6, RZ ;  /* 0x0000000646467c10 */ /* 0x000fe2000ff1e0ff */
[----:B------:R-:W-:Y:S01]  /*08f0*/  UMOV UR4, 0x400 ;  /* 0x0000040000047882 */ /* 0x000fe20000000000 */
[----:B------:R-:W-:-:S02]  /*0900*/  @P5 LOP3.LUT R181, R181, 0x2000, RZ, 0xfc, !PT ;  /* 0x00002000b5b55812 */ /* 0x000fc400078efcff */
[----:B------:R-:W-:Y:S02]  /*0910*/  IADD3.X R71, R17, UR7, RZ, P0, !PT ;  /* 0x0000000711477c10 */ /* 0x000fe400087fe4ff */
[----:B------:R-:W-:Y:S02]  /*0920*/  SHF.L.U64.HI R17, R61, 0x1, R8 ;  /* 0x000000013d117819 */ /* 0x000fe40000010208 */
[----:B------:R-:W-:Y:S01]  /*0930*/  IADD3 R72, P0, R72, UR6, RZ ;  /* 0x0000000648487c10 */ /* 0x000fe2000ff1e0ff */
[----:B-----5:R-:W-:Y:S01]  /*0940*/  ULEA UR10, UR10, UR4, 0x18 ;  /* 0x000000040a0a7291 */ /* 0x020fe2000f8ec03f */
[----:B------:R-:W-:Y:S02]  /*0950*/  LOP3.LUT R93, R180, 0x38, RZ, 0xc0, !PT ;  /* 0x00000038b45d7812 */ /* 0x000fe400078ec0ff */
[----:B------:R-:W-:Y:S02]  /*0960*/  IADD3.X R73, R17, UR7, RZ, P0, !PT ;  /* 0x0000000711497c10 */ /* 0x000fe400087fe4ff */
[----:B------:R-:W-:-:S02]  /*0970*/  SHF.L.U64.HI R17, R59, 0x1, R10 ;  /* 0x000000013b117819 */ /* 0x000fc4000001020a */
[----:B------:R-:W-:Y:S02]  /*0980*/  IADD3 R74, P0, R74, UR6, RZ ;  /* 0x000000064a4a7c10 */ /* 0x000fe4000ff1e0ff */
[----:B------:R-:W-:Y:S02]  /*0990*/  LOP3.LUT R181, R181, 0xffffefff, RZ, 0xc0, !PT ;  /* 0xffffefffb5b57812 */ /* 0x000fe400078ec0ff */
[----:B------:R-:W-:Y:S02]  /*09a0*/  IADD3.X R75, R17, UR7, RZ, P0, !PT ;  /* 0x00000007114b7c10 */ /* 0x000fe400087fe4ff */
[----:B------:R-:W-:Y:S02]  /*09b0*/  SHF.L.U64.HI R17, R57, 0x1, R12 ;  /* 0x0000000139117819 */ /* 0x000fe4000001020c */
[----:B------:R-:W-:Y:S01]  /*09c0*/  IADD3 R76, P0, R76, UR6, RZ ;  /* 0x000000064c4c7c10 */ /* 0x000fe2000ff1e0ff */
[----:B------:R-:W-:Y:S01]  /*09d0*/  IMAD.WIDE.U32 R40, R93, 0x2, R40 ;  /* 0x000000025d287825 */ /* 0x000fe200078e0028 */
[----:B------:R-:W-:-:S02]  /*09e0*/  @P6 LOP3.LUT R181, R181, 0x1000, RZ, 0xfc, !PT ;  /* 0x00001000b5b56812 */ /* 0x000fc400078efcff */
[----:B------:R-:W-:Y:S02]  /*09f0*/  IADD3.X R77, R17, UR7, RZ, P0, !PT ;  /* 0x00000007114d7c10 */ /* 0x000fe400087fe4ff */
[----:B------:R-:W-:Y:S02]  /*0a00*/  SHF.L.U64.HI R17, R55, 0x1, R14 ;  /* 0x0000000137117819 */ /* 0x000fe4000001020e */
[----:B------:R-:W-:-:S04]  /*0a10*/  IADD3 R78, P0, R78, UR6, RZ ;  /* 0x000000064e4e7c10 */ /* 0x000fc8000ff1e0ff */
[----:B------:R-:W-:Y:S02]  /*0a20*/  IADD3.X R79, R17, UR7, RZ, P0, !PT ;  /* 0x00000007114f7c10 */ /* 0x000fe400087fe4ff */
[----:B------:R-:W-:Y:S02]  /*0a30*/  SHF.L.U64.HI R17, R53, 0x1, R16 ;  /* 0x0000000135117819 */ /* 0x000fe40000010210 */
[----:B------:R-:W-:-:S04]  /*0a40*/  IADD3 R90, P0, R90, UR6, RZ ;  /* 0x000000065a5a7c10 */ /* 0x000fc8000ff1e0ff */
[----:B------:R-:W-:Y:S02]  /*0a50*/  IADD3.X R91, R17, UR7, RZ, P0, !PT ;  /* 0x00000007115b7c10 */ /* 0x000fe400087fe4ff */
[----:B------:R-:W-:Y:S02]  /*0a60*/  LOP3.LUT R17, R95, 0x3f, RZ, 0xc0, !PT ;  /* 0x0000003f5f117812 */ /* 0x000fe400078ec0ff */
[----:B------:R-:W-:Y:S02]  /*0a70*/  LOP3.LUT P0, RZ, R181, 0x40000, RZ, 0xc0, !PT ;  /* 0x00040000b5ff7812 */ /* 0x000fe4000780c0ff */
[----:B------:R-:W-:Y:S02]  /*0a80*/  LEA R17, R17, UR10, 0x1 ;  /* 0x0000000a11117c11 */ /* 0x000fe4000f8e08ff */
[----:B--2---:R-:W-:Y:S02]  /*0a90*/  CS2R R20, SRZ ;  /* 0x0000000000147805 */ /* 0x004fe4000001ff00 */
[----:B------:R-:W-:Y:S01]  /*0aa0*/  LOP3.LUT P1, RZ, R181, 0x8000, RZ, 0xc0, !PT ;  /* 0x00008000b5ff7812 */ /* 0x000fe2000782c0ff */
[----:B------:R-:W-:-:S04]  /*0ab0*/  IMAD.WIDE.U32 R42, R93, 0x2, R42 ;  /* 0x000000025d2a7825 */ /* 0x000fc800078e002a */
[----:B------:R-:W-:-:S04]  /*0ac0*/  IMAD.WIDE.U32 R44, R93, 0x2, R44 ;  /* 0x000000025d2c7825 */ /* 0x000fc800078e002c */
[----:B------:R-:W-:-:S04]  /*0ad0*/  IMAD.WIDE.U32 R80, R93, 0x2, R80 ;  /* 0x000000025d507825 */ /* 0x000fc800078e0050 */
[----:B------:R-:W-:-:S04]  /*0ae0*/  IMAD.WIDE.U32 R82, R93, 0x2, R82 ;  /* 0x000000025d527825 */ /* 0x000fc800078e0052 */
[----:B------:R-:W-:-:S04]  /*0af0*/  IMAD.WIDE.U32 R84, R93, 0x2, R84 ;  /* 0x000000025d547825 */ /* 0x000fc800078e0054 */
[----:B------:R-:W-:-:S04]  /*0b00*/  IMAD.WIDE.U32 R86, R93, 0x2, R86 ;  /* 0x000000025d567825 */ /* 0x000fc800078e0056 */
[----:B------:R-:W-:Y:S01]  /*0b10*/  IMAD.WIDE.U32 R88, R93, 0x2, R88 ;  /* 0x000000025d587825 */ /* 0x000fe200078e0058 */
[----:B---3--:R2:W-:Y:S01]  /*0b20*/  STS.U16 [R17], R38 ;  /* 0x0000002611007388 */ /* 0x0085e20000000400 */
[----:B------:R-:W-:Y:S01]  /*0b30*/  BAR.SYNC.DEFER_BLOCKING 0x0 ;  /* 0x0000000000007b1d */ /* 0x000fe20000010000 */
[----:B--2---:R-:W-:-:S05]  /*0b40*/  CS2R R38, SRZ ;  /* 0x0000000000267805 */ /* 0x004fca000001ff00 */
[----:B------:R-:W2:Y:S01]  /*0b50*/  @P3 LDG.E.128 R24, desc[UR14][R40.64] ;  /* 0x0000000e28183981 */ /* 0x000ea2000c1e1d00 */
[----:B------:R-:W-:Y:S02]  /*0b60*/  ISETP.NE.AND P3, PT, R32, RZ, PT ;  /* 0x000000ff2000720c */ /* 0x000fe40003f65270 */
[----:B------:R-:W-:Y:S01]  /*0b70*/  CS2R R32, SRZ ;  /* 0x0000000000207805 */ /* 0x000fe2000001ff00 */
[----:B------:R3:W4:Y:S05]  /*0b80*/  @P0 LDG.E.128 R28, desc[UR14][R42.64] ;  /* 0x0000000e2a1c0981 */ /* 0x00072a000c1e1d00 */
[----:B------:R-:W5:Y:S04]  /*0b90*/  @P4 LDG.E.128 R32, desc[UR14][R80.64] ;  /* 0x0000000e50204981 */ /* 0x000f68000c1e1d00 */
[----:B------:R-:W5:Y:S01]  /*0ba0*/  @P1 LDG.E.128 R36, desc[UR14][R82.64] ;  /* 0x0000000e52241981 */ /* 0x000f62000c1e1d00 */
[----:B---3--:R-:W-:-:S02]  /*0bb0*/  CS2R R42, SRZ ;  /* 0x00000000002a7805 */ /* 0x008fc4000001ff00 */
[----:B------:R-:W-:Y:S01]  /*0bc0*/  CS2R R40, SRZ ;  /* 0x0000000000287805 */ /* 0x000fe2000001ff00 */
[----:B------:R3:W5:Y:S04]  /*0bd0*/  @P3 LDG.E.128 R20, desc[UR14][R44.64] ;  /* 0x0000000e2c143981 */ /* 0x000768000c1e1d00 */
[----:B------:R-:W5:Y:S04]  /*0be0*/  @P6 LDG.E.128 R48, desc[UR14][R88.64] ;  /* 0x0000000e58306981 */ /* 0x000f68000c1e1d00 */
[----:B------:R-:W5:Y:S01]  /*0bf0*/  @P2 LDG.E.128 R40, desc[UR14][R84.64] ;  /* 0x0000000e54282981 */ /* 0x000f62000c1e1d00 */
[----:B---3--:R-:W-:-:S06]  /*0c00*/  CS2R R44, SRZ ;  /* 0x00000000002c7805 */ /* 0x008fcc000001ff00 */
[----:B------:R-:W3:Y:S01]  /*0c10*/  @P5 LDG.E.128 R44, desc[UR14][R86.64] ;  /* 0x0000000e562c5981 */ /* 0x000ee2000c1e1d00 */
[----:B------:R-:W-:Y:S02]  /*0c20*/  LOP3.LUT R17, R95, 0x3, RZ, 0xc0, !PT ;  /* 0x000000035f117812 */ /* 0x000fe400078ec0ff */
[----:B------:R-:W-:-:S03]  /*0c30*/  SHF.R.S32.HI R54, RZ, 0x2, R95 ;  /* 0x00000002ff367819 */ /* 0x000fc6000001145f */
[----:B------:R-:W-:Y:S01]  /*0c40*/  IMAD R52, R17, 0x48, RZ ;  /* 0x0000004811347824 */ /* 0x000fe200078e02ff */
[----:B------:R-:W-:Y:S01]  /*0c50*/  SGXT R17, R54, 0x1 ;  /* 0x000000013611781a */ /* 0x000fe20000000200 */
[----:B------:R-:W-:-:S03]  /*0c60*/  IMAD.SHL.U32 R54, R95, 0x40, RZ ;  /* 0x000000405f367824 */ /* 0x000fc600078e00ff */
[----:B------:R-:W-:Y:S02]  /*0c70*/  LOP3.LUT R17, R52, 0x120, R17, 0x78, !PT ;  /* 0x0000012034117812 */ /* 0x000fe400078e7811 */
[--C-:B------:R-:W-:Y:S02]  /*0c80*/  LOP3.LUT R52, R180, 0x38, R95.reuse, 0x48, !PT ;  /* 0x00000038b4347812 */ /* 0x100fe400078e485f */
[C-C-:B------:R-:W-:Y:S02]  /*0c90*/  LOP3.LUT R56, R17.reuse, 0x200, R54.reuse, 0xf8, !PT ;  /* 0x0000020011387812 */ /* 0x140fe400078ef836 */
[----:B------:R-:W-:Y:S01]  /*0ca0*/  LOP3.LUT R170, R17, 0x600, R54, 0xf8, !PT ;  /* 0x0000060011aa7812 */ /* 0x000fe200078ef836 */
[----:B------:R-:W-:Y:S01]  /*0cb0*/  IMAD R171, R171, 0x40, R52 ;  /* 0x00000040abab7824 */ /* 0x000fe200078e0234 */
[--C-:B------:R-:W-:Y:S01]  /*0cc0*/  SHF.R.U32.HI R52, RZ, 0x2, R95.reuse ;  /* 0x00000002ff347819 */ /* 0x100fe2000001165f */
[C---:B------:R-:W-:Y:S02]  /*0cd0*/  IMAD.SHL.U32 R17, R95.reuse, 0x2, RZ ;  /* 0x000000025f117824 */ /* 0x040fe400078e00ff */
[----:B------:R-:W-:Y:S01]  /*0ce0*/  IMAD.SHL.U32 R54, R95, 0x10, RZ ;  /* 0x000000105f367824 */ /* 0x000fe200078e00ff */
[----:B------:R-:W-:Y:S01]  /*0cf0*/  UIADD3 UR4, UR10, 0x4000, URZ ;  /* 0x000040000a047890 */ /* 0x000fe2000fffe03f */
[----:B------:R-:W-:-:S02]  /*0d00*/  SHF.R.U32.HI R81, RZ, 0x1, R95 ;  /* 0x00000001ff517819 */ /* 0x000fc4000001165f */
[----:B------:R-:W-:Y:S02]  /*0d10*/  LOP3.LUT R52, R52, 0x8, RZ, 0xc0, !PT ;  /* 0x0000000834347812 */ /* 0x000fe400078ec0ff */
[----:B------:R-:W-:Y:S02]  /*0d20*/  LOP3.LUT R17, R17, 0x6, RZ, 0xc0, !PT ;  /* 0x0000000611117812 */ /* 0x000fe400078ec0ff */
[----:B------:R-:W-:Y:S02]  /*0d30*/  LOP3.LUT R54, R54, 0x1c0, RZ, 0xc0, !PT ;  /* 0x000001c036367812 */ /* 0x000fe400078ec0ff */
[----:B------:R-:W-:Y:S02]  /*0d40*/  LOP3.LUT R56, R56, 0x8, R81, 0x78, !PT ;  /* 0x0000000838387812 */ /* 0x000fe400078e7851 */
[----:B------:R-:W-:Y:S02]  /*0d50*/  LOP3.LUT R170, R170, R52, RZ, 0x3c, !PT ;  /* 0x00000034aaaa7212 */ /* 0x000fe400078e3cff */
[----:B------:R-:W-:-:S02]  /*0d60*/  LOP3.LUT R52, R52, R54, R17, 0xfe, !PT ;  /* 0x0000003634347212 */ /* 0x000fc400078efe11 */
[----:B------:R-:W-:Y:S02]  /*0d70*/  LEA.HI R81, R54, UR4, RZ, 0x1e ;  /* 0x0000000436517c11 */ /* 0x000fe4000f8ff0ff */
[----:B------:R-:W-:-:S03]  /*0d80*/  LEA R17, R17, UR10, 0x1 ;  /* 0x0000000a11117c11 */ /* 0x000fc6000f8e08ff */
[----:B------:R-:W-:Y:S01]  /*0d90*/  IMAD R148, R52, 0x2, R81 ;  /* 0x0000000234947824 */ /* 0x000fe200078e0251 */
[----:B------:R-:W-:Y:S01]  /*0da0*/  LEA R81, R171, UR10, 0x1 ;  /* 0x0000000aab517c11 */ /* 0x000fe2000f8e08ff */
[----:B------:R-:W1:Y:S04]  /*0db0*/  LDS R179, [R17] ;  /* 0x0000000011b37984 */ /* 0x000e680000000800 */
[----:B------:R-:W1:Y:S04]  /*0dc0*/  LDS R178, [R17+0x10] ;  /* 0x0000100011b27984 */ /* 0x000e680000000800 */
[----:B------:R-:W1:Y:S04]  /*0dd0*/  LDS R177, [R17+0x20] ;  /* 0x0000200011b17984 */ /* 0x000e680000000800 */
[----:B------:R-:W1:Y:S04]  /*0de0*/  LDS R176, [R17+0x30] ;  /* 0x0000300011b07984 */ /* 0x000e680000000800 */
[----:B------:R-:W1:Y:S04]  /*0df0*/  LDS R175, [R17+0x40] ;  /* 0x0000400011af7984 */ /* 0x000e680000000800 */
[----:B------:R-:W1:Y:S04]  /*0e00*/  LDS R174, [R17+0x50] ;  /* 0x0000500011ae7984 */ /* 0x000e680000000800 */
[----:B------:R-:W1:Y:S04]  /*0e10*/  LDS R173, [R17+0x60] ;  /* 0x0000600011ad7984 */ /* 0x000e680000000800 */
[----:B------:R1:W1:Y:S01]  /*0e20*/  LDS R172, [R17+0x70] ;  /* 0x0000700011ac7984 */ /* 0x0002620000000800 */
[----:B------:R-:W-:-:S02]  /*0e30*/  P2R R64, PR, RZ, 0x1 ;  /* 0x00000001ff407803 */ /* 0x000fc40000000000 */
[----:B------:R-:W-:Y:S02]  /*0e40*/  LOP3.LUT P0, RZ, R181, 0x80000, RZ, 0xc0, !PT ;  /* 0x00080000b5ff7812 */ /* 0x000fe4000780c0ff */
[----:B------:R-:W-:Y:S01]  /*0e50*/  SEL R143, RZ, 0x10, !P1 ;  /* 0x00000010ff8f7807 */ /* 0x000fe20004800000 */
[----:B--2---:R-:W-:Y:S04]  /*0e60*/  STS.128 [R81+0x4900], R24 ;  /* 0x0049001851007388 */ /* 0x004fe80000000c00 */
[----:B----4-:R-:W-:Y:S04]  /*0e70*/  STS.128 [R81+0x4d00], R28 ;  /* 0x004d001c51007388 */ /* 0x010fe80000000c00 */
[----:B-----5:R2:W-:Y:S04]  /*0e80*/  STS.128 [R81+0x5500], R32 ;  /* 0x0055002051007388 */ /* 0x0205e80000000c00 */
[----:B------:R-:W-:Y:S04]  /*0e90*/  STS.128 [R81+0x5900], R36 ;  /* 0x0059002451007388 */ /* 0x000fe80000000c00 */
[----:B------:R4:W-:Y:S04]  /*0ea0*/  STS.128 [R81+0x5100], R20 ;  /* 0x0051001451007388 */ /* 0x0009e80000000c00 */
[----:B------:R-:W-:Y:S04]  /*0eb0*/  STS.128 [R81+0x6500], R48 ;  /* 0x0065003051007388 */ /* 0x000fe80000000c00 */
[----:B------:R-:W-:Y:S04]  /*0ec0*/  STS.128 [R81+0x5d00], R40 ;  /* 0x005d002851007388 */ /* 0x000fe80000000c00 */
[----:B---3--:R3:W-:Y:S01]  /*0ed0*/  STS.128 [R81+0x6100], R44 ;  /* 0x0061002c51007388 */ /* 0x0087e20000000c00 */
[----:B------:R-:W-:Y:S06]  /*0ee0*/  BAR.SYNC.DEFER_BLOCKING 0x0 ;  /* 0x0000000000007b1d */ /* 0x000fec0000010000 */
[----:B------:R-:W-:Y:S01]  /*0ef0*/  @!PT LDS RZ, [RZ] ;  /* 0x00000000fffff984 */ /* 0x000fe20000000800 */
[----:B------:R-:W-:Y:S01]  /*0f00*/  @!PT LDS RZ, [RZ] ;  /* 0x00000000fffff984 */ /* 0x000fe20000000800 */
[----:B------:R-:W-:Y:S01]  /*0f10*/  @!PT LDS RZ, [RZ] ;  /* 0x00000000fffff984 */ /* 0x000fe20000000800 */
[----:B------:R-:W-:Y:S01]  /*0f20*/  LDGSTS.E.BYPASS.128 [R81], desc[UR14][R18.64], P0 ;  /* 0x0000000012517fae */ /* 0x000fe20008101c4e */
[----:B------:R-:W-:-:S13]  /*0f30*/  ISETP.NE.AND P0, PT, R64, RZ, PT ;  /* 0x000000ff4000720c */ /* 0x000fda0003f05270 */
[----:B------:R-:W-:Y:S04]  /*0f40*/  LDGSTS.E.BYPASS.128 [R81+0x400], desc[UR14][R68.64], P0 ;  /* 0x0040000044517fae */ /* 0x000fe80008101c4e */
[----:B------:R-:W-:Y:S04]  /*0f50*/  LDGSTS.E.BYPASS.128 [R81+0x800], desc[UR14][R70.64], P3 ;  /* 0x0080000046517fae */ /* 0x000fe80009901c4e */
[----:B------:R-:W-:Y:S04]  /*0f60*/  LDGSTS.E.BYPASS.128 [R81+0xc00], desc[UR14][R72.64], P4 ;  /* 0x00c0000048517fae */ /* 0x000fe8000a101c4e */
[----:B------:R-:W-:Y:S04]  /*0f70*/  LDGSTS.E.BYPASS.128 [R81+0x1000], desc[UR14][R74.64], P1 ;  /* 0x010000004a517fae */ /* 0x000fe80008901c4e */
[----:B------:R-:W-:Y:S04]  /*0f80*/  LDGSTS.E.BYPASS.128 [R81+0x1400], desc[UR14][R76.64], P2 ;  /* 0x014000004c517fae */ /* 0x000fe80009101c4e */
[----:B------:R-:W-:Y:S04]  /*0f90*/  LDGSTS.E.BYPASS.128 [R81+0x1800], desc[UR14][R78.64], P5 ;  /* 0x018000004e517fae */ /* 0x000fe8000a901c4e */
[----:B------:R-:W-:Y:S04]  /*0fa0*/  LDGSTS.E.BYPASS.128 [R81+0x1c00], desc[UR14][R90.64], P6 ;  /* 0x01c000005a517fae */ /* 0x000fe8000b101c4e */
[----:B------:R-:W0:Y:S01]  /*0fb0*/  LDGDEPBAR ;  /* 0x00000000000079af */ /* 0x000e220000000000 */
[----:B-1----:R-:W-:-:S02]  /*0fc0*/  P2R R17, PR, RZ, 0x1 ;  /* 0x00000001ff117803 */ /* 0x002fc40000000000 */
[----:B------:R-:W-:Y:S01]  /*0fd0*/  LOP3.LUT P0, RZ, R181, 0x80000, RZ, 0xc0, !PT ;  /* 0x00080000b5ff7812 */ /* 0x000fe2000780c0ff */
[----:B------:R-:W-:-:S12]  /*0fe0*/  BAR.SYNC.DEFER_BLOCKING 0x0 ;  /* 0x0000000000007b1d */ /* 0x000fd80000010000 */
[----:B------:R-:W-:Y:S01]  /*0ff0*/  @!PT LDS RZ, [RZ] ;  /* 0x00000000fffff984 */ /* 0x000fe20000000800 */
[----:B------:R-:W-:Y:S01]  /*1000*/  @!PT LDS RZ, [RZ] ;  /* 0x00000000fffff984 */ /* 0x000fe20000000800 */
[----:B------:R-:W-:Y:S01]  /*1010*/  @!PT LDS RZ, [RZ] ;  /* 0x00000000fffff984 */ /* 0x000fe20000000800 */
[----:B------:R1:W-:Y:S01]  /*1020*/  LDGSTS.E.BYPASS.128 [R81+0x2000], desc[UR14][R18.64+0x80], P0 ;  /* 0x0200008012517fae */ /* 0x0003e20008101c4e */
[----:B------:R-:W-:-:S04]  /*1030*/  ISETP.NE.AND P0, PT, R17, RZ, PT ;  /* 0x000000ff1100720c */ /* 0x000fc80003f05270 */
[----:B--2---:R-:W-:-:S09]  /*1040*/  P2R R33, PR, RZ, 0x1 ;  /* 0x00000001ff217803 */ /* 0x004fd20000000000 */
[----:B------:R2:W-:Y:S01]  /*1050*/  LDGSTS.E.BYPASS.128 [R81+0x2400], desc[UR14][R68.64+0x80], P0 ;  /* 0x0240008044517fae */ /* 0x0005e20008101c4e */
[----:B------:R-:W-:-:S03]  /*1060*/  LOP3.LUT P0, RZ, R181, 0x80000, RZ, 0xc0, !PT ;  /* 0x00080000b5ff7812 */ /* 0x000fc6000780c0ff */
[----:B------:R2:W-:Y:S01]  /*1070*/  LDGSTS.E.BYPASS.128 [R81+0x2800], desc[UR14][R70.64+0x80], P3 ;  /* 0x0280008046517fae */ /* 0x0005e20009901c4e */
[----:B------:R-:W-:Y:S02]  /*1080*/  SEL R155, RZ, 0x10, !P0 ;  /* 0x00000010ff9b7807 */ /* 0x000fe40004000000 */
[----:B------:R-:W-:Y:S01]  /*1090*/  ISETP.NE.AND P0, PT, R33, RZ, PT ;  /* 0x000000ff2100720c */ /* 0x000fe20003f05270 */
[----:B------:R2:W-:Y:S03]  /*10a0*/  LDGSTS.E.BYPASS.128 [R81+0x2c00], desc[UR14][R72.64+0x80], P4 ;  /* 0x02c0008048517fae */ /* 0x0005e6000a101c4e */
[----:B------:R-:W-:Y:S01]  /*10b0*/  SEL R154, RZ, 0x10, !P0 ;  /* 0x00000010ff9a7807 */ /* 0x000fe20004000000 */
[----:B------:R2:W-:Y:S01]  /*10c0*/  LDGSTS.E.BYPASS.128 [R81+0x3000], desc[UR14][R74.64+0x80], P1 ;  /* 0x030000804a517fae */ /* 0x0005e20008901c4e */
[----:B------:R-:W-:Y:S02]  /*10d0*/  P2R R33, PR, RZ, 0x1 ;  /* 0x00000001ff217803 */ /* 0x000fe40000000000 */
[C---:B------:R-:W-:Y:S01]  /*10e0*/  LOP3.LUT P0, RZ, R181.reuse, 0x80000, RZ, 0xc0, !PT ;  /* 0x00080000b5ff7812 */ /* 0x040fe2000780c0ff */
[----:B------:R2:W-:Y:S01]  /*10f0*/  LDGSTS.E.BYPASS.128 [R81+0x3400], desc[UR14][R76.64+0x80], P2 ;  /* 0x034000804c517fae */ /* 0x0005e20009101c4e */
[----:B------:R-:W-:-:S02]  /*1100*/  LOP3.LUT R181, R181, 0xfffff7ff, RZ, 0xc0, !PT ;  /* 0xfffff7ffb5b57812 */ /* 0x000fc400078ec0ff */
[----:B------:R-:W-:Y:S01]  /*1110*/  LOP3.LUT R145, R180, 0x1f8, RZ, 0xc0, !PT ;  /* 0x000001f8b4917812 */ /* 0x000fe200078ec0ff */
[----:B------:R2:W-:Y:S08]  /*1120*/  LDGSTS.E.BYPASS.128 [R81+0x3800], desc[UR14][R78.64+0x80], P5 ;  /* 0x038000804e517fae */ /* 0x0005f0000a901c4e */
[----:B------:R-:W-:Y:S01]  /*1130*/  @P0 LOP3.LUT R181, R181, 0x800, RZ, 0xfc, !PT ;  /* 0x00000800b5b50812 */ /* 0x000fe200078efcff */
[----:B------:R2:W-:Y:S01]  /*1140*/  LDGSTS.E.BYPASS.128 [R81+0x3c00], desc[UR14][R90.64+0x80], P6 ;  /* 0x03c000805a517fae */ /* 0x0005e2000b101c4e */
[----:B------:R-:W-:-:S02]  /*1150*/  ISETP.NE.AND P0, PT, R33, RZ, PT ;  /* 0x000000ff2100720c */ /* 0x000fc40003f05270 */
[----:B------:R-:W-:Y:S01]  /*1160*/  LOP3.LUT R181, R181, 0xfffffbff, RZ, 0xc0, !PT ;  /* 0xfffffbffb5b57812 */ /* 0x000fe200078ec0ff */
[----:B------:R-:W0:Y:S10]  /*1170*/  LDGDEPBAR ;  /* 0x00000000000079af */ /* 0x000e340000000000 */
[----:B------:R-:W-:-:S04]  /*1180*/  @P0 LOP3.LUT R181, R181, 0x400, RZ, 0xfc, !PT ;  /* 0x00000400b5b50812 */ /* 0x000fc800078efcff */
[----:B------:R-:W-:Y:S02]  /*1190*/  LOP3.LUT R181, R181, 0xfffffdff, RZ, 0xc0, !PT ;  /* 0xfffffdffb5b57812 */ /* 0x000fe400078ec0ff */
[----:B------:R-:W-:Y:S02]  /*11a0*/  PLOP3.LUT P0, PT, P4, PT, PT, 0x80, 0x0 ;  /* 0x000000000000781c */ /* 0x000fe4000270f070 */
[----:B------:R-:W-:-:S04]  /*11b0*/  @P3 LOP3.LUT R181, R181, 0x200, RZ, 0xfc, !PT ;  /* 0x00000200b5b53812 */ /* 0x000fc800078efcff */
[----:B------:R-:W-:-:S04]  /*11c0*/  LOP3.LUT R181, R181, 0xfffffff7, RZ, 0xc0, !PT ;  /* 0xfffffff7b5b57812 */ /* 0x000fc800078ec0ff */
[----:B------:R-:W-:-:S04]  /*11d0*/  LOP3.LUT R181, R181, 0xffffffbf, RZ, 0xc0, !PT ;  /* 0xffffffbfb5b57812 */ /* 0x000fc800078ec0ff */
[----:B------:R-:W-:-:S04]  /*11e0*/  @P0 LOP3.LUT R181, R181, 0x40, RZ, 0xfc, !PT ;  /* 0x00000040b5b50812 */ /* 0x000fc800078efcff */
[----:B------:R-:W-:Y:S02]  /*11f0*/  @P1 LOP3.LUT R181, R181, 0x8, RZ, 0xfc, !PT ;  /* 0x00000008b5b51812 */ /* 0x000fe400078efcff */
[----:B------:R-:W-:Y:S02]  /*1200*/  P2R R33, PR, RZ, 0x2 ;  /* 0x00000002ff217803 */ /* 0x000fe40000000000 */
[C---:B------:R-:W-:Y:S02]  /*1210*/  LOP3.LUT P1, RZ, R181.reuse, 0x80000, RZ, 0xc0, !PT ;  /* 0x00080000b5ff7812 */ /* 0x040fe4000782c0ff */
[----:B------:R-:W-:-:S11]  /*1220*/  LOP3.LUT R181, R181, 0xfffffeff, RZ, 0xc0, !PT ;  /* 0xfffffeffb5b57812 */ /* 0x000fd600078ec0ff */
[----:B------:R-:W-:-:S04]  /*1230*/  @P1 LOP3.LUT R181, R181, 0x100, RZ, 0xfc, !PT ;  /* 0x00000100b5b51812 */ /* 0x000fc800078efcff */
[C---:B------:R-:W-:Y:S02]  /*1240*/  LOP3.LUT P1, RZ, R181.reuse, 0x40000, RZ, 0xc0, !PT ;  /* 0x00040000b5ff7812 */ /* 0x040fe4000782c0ff */
[----:B------:R-:W-:-:S11]  /*1250*/  LOP3.LUT R181, R181, 0xffffff7f, RZ, 0xc0, !PT ;  /* 0xffffff7fb5b57812 */ /* 0x000fd600078ec0ff */
[----:B------:R-:W-:-:S04]  /*1260*/  @P1 LOP3.LUT R181, R181, 0x80, RZ, 0xfc, !PT ;  /* 0x00000080b5b51812 */ /* 0x000fc800078efcff */
[C---:B------:R-:W-:Y:S02]  /*1270*/  LOP3.LUT P1, RZ, R181.reuse, 0x20000, RZ, 0xc0, !PT ;  /* 0x00020000b5ff7812 */ /* 0x040fe4000782c0ff */
[----:B------:R-:W-:-:S11]  /*1280*/  LOP3.LUT R181, R181, 0xffffffdf, RZ, 0xc0, !PT ;  /* 0xffffffdfb5b57812 */ /* 0x000fd600078ec0ff */
[----:B------:R-:W-:-:S04]  /*1290*/  @P1 LOP3.LUT R181, R181, 0x20, RZ, 0xfc, !PT ;  /* 0x00000020b5b51812 */ /* 0x000fc800078efcff */
[C---:B------:R-:W-:Y:S02]  /*12a0*/  LOP3.LUT P1, RZ, R181.reuse, 0x10000, RZ, 0xc0, !PT ;  /* 0x00010000b5ff7812 */ /* 0x040fe4000782c0ff */
[----:B------:R-:W-:Y:S02]  /*12b0*/  LOP3.LUT R181, R181, 0xffffffef, RZ, 0xc0, !PT ;  /* 0xffffffefb5b57812 */ /* 0x000fe400078ec0ff */
[----:B------:R-:W-:-:S04]  /*12c0*/  LOP3.LUT R58, R145, 0x200, RZ, 0xfc, !PT ;  /* 0x00000200913a7812 */ /* 0x000fc800078efcff */
[----:B------:R-:W-:-:S05]  /*12d0*/  SHF.R.U32.HI R62, RZ, 0x2, R58 ;  /* 0x00000002ff3e7819 */ /* 0x000fca000001163a */
[----:B------:R-:W-:Y:S02]  /*12e0*/  @P1 LOP3.LUT R181, R181, 0x10, RZ, 0xfc, !PT ;  /* 0x00000010b5b51812 */ /* 0x000fe400078efcff */
[----:B------:R-:W-:Y:S02]  /*12f0*/  ISETP.NE.AND P1, PT, R33, RZ, PT ;  /* 0x000000ff2100720c */ /* 0x000fe40003f25270 */
[----:B------:R-:W-:Y:S02]  /*1300*/  LOP3.LUT R62, R62, 0xf0, RZ, 0xc0, !PT ;  /* 0x000000f03e3e7812 */ /* 0x000fe400078ec0ff */
[----:B------:R-:W-:Y:S02]  /*1310*/  LOP3.LUT R60, R95, 0x38, RZ, 0xc0, !PT ;  /* 0x000000385f3c7812 */ /* 0x000fe400078ec0ff */
[----:B------:R-:W-:Y:S01]  /*1320*/  LOP3.LUT R58, R54, 0x200, RZ, 0xfc, !PT ;  /* 0x00000200363a7812 */ /* 0x000fe200078efcff */
[----:B------:R-:W-:Y:S01]  /*1330*/  VIADD R62, R62, UR4 ;  /* 0x000000043e3e7c36 */ /* 0x000fe20008000000 */
[----:B------:R-:W-:-:S02]  /*1340*/  LEA R60, R60, UR4, 0x1 ;  /* 0x000000043c3c7c11 */ /* 0x000fc4000f8e08ff */
[----:B------:R-:W-:Y:S01]  /*1350*/  LEA.HI R147, R58, UR4, RZ, 0x1e ;  /* 0x000000043a937c11 */ /* 0x000fe2000f8ff0ff */
[----:B------:R-:W-:Y:S01]  /*1360*/  UIADD3 UR4, UR10, 0x4900, URZ ;  /* 0x000049000a047890 */ /* 0x000fe2000fffe03f */
[----:B------:R-:W-:Y:S02]  /*1370*/  LOP3.LUT R181, R181, 0xfffffffb, RZ, 0xc0, !PT ;  /* 0xfffffffbb5b57812 */ /* 0x000fe400078ec0ff */
[--C-:B------:R-:W-:Y:S02]  /*1380*/  LOP3.LUT R26, R0, 0x40, R93.reuse, 0xfe, !PT ;  /* 0x00000040001a7812 */ /* 0x100fe400078efe5d */
[--C-:B------:R-:W-:Y:S02]  /*1390*/  LOP3.LUT R27, R3, 0x40, R93.reuse, 0xfe, !PT ;  /* 0x00000040031b7812 */ /* 0x100fe400078efe5d */
[--C-:B------:R-:W-:Y:S02]  /*13a0*/  LOP3.LUT R28, R5, 0x40, R93.reuse, 0xfe, !PT ;  /* 0x00000040051c7812 */ /* 0x100fe400078efe5d */
[----:B------:R-:W-:-:S02]  /*13b0*/  LOP3.LUT R31, R7, 0x40, R93, 0xfe, !PT ;  /* 0x00000040071f7812 */ /* 0x000fc400078efe5d */
[--C-:B------:R-:W-:Y:S02]  /*13c0*/  LOP3.LUT R144, R9, 0x40, R93.reuse, 0xfe, !PT ;  /* 0x0000004009907812 */ /* 0x100fe400078efe5d */
[--C-:B------:R-:W-:Y:S02]  /*13d0*/  LOP3.LUT R29, R11, 0x40, R93.reuse, 0xfe, !PT ;  /* 0x000000400b1d7812 */ /* 0x100fe400078efe5d */
[--C-:B------:R-:W-:Y:S02]  /*13e0*/  LOP3.LUT R30, R13, 0x40, R93.reuse, 0xfe, !PT ;  /* 0x000000400d1e7812 */ /* 0x100fe400078efe5d */
[----:B------:R-:W-:Y:S02]  /*13f0*/  LOP3.LUT R25, R15, 0x40, R93, 0xfe, !PT ;  /* 0x000000400f197812 */ /* 0x000fe400078efe5d */
[C---:B------:R-:W-:Y:S02]  /*1400*/  LOP3.LUT R168, R56.reuse, 0x10, RZ, 0x3c, !PT ;  /* 0x0000001038a87812 */ /* 0x040fe400078e3cff */
[----:B------:R-:W-:-:S02]  /*1410*/  LOP3.LUT R167, R56, 0x20, RZ, 0x3c, !PT ;  /* 0x0000002038a77812 */ /* 0x000fc400078e3cff */
[C---:B------:R-:W-:Y:S02]  /*1420*/  LOP3.LUT R166, R56.reuse, 0x30, RZ, 0x3c, !PT ;  /* 0x0000003038a67812 */ /* 0x040fe400078e3cff */
[C---:B------:R-:W-:Y:S02]  /*1430*/  LOP3.LUT R165, R56.reuse, 0x410, RZ, 0x3c, !PT ;  /* 0x0000041038a57812 */ /* 0x040fe400078e3cff */
[C---:B------:R-:W-:Y:S02]  /*1440*/  LOP3.LUT R164, R56.reuse, 0x420, RZ, 0x3c, !PT ;  /* 0x0000042038a47812 */ /* 0x040fe400078e3cff */
[C---:B------:R-:W-:Y:S02]  /*1450*/  LOP3.LUT R163, R56.reuse, 0x430, RZ, 0x3c, !PT ;  /* 0x0000043038a37812 */ /* 0x040fe400078e3cff */
[C---:B------:R-:W-:Y:S02]  /*1460*/  LOP3.LUT R162, R56.reuse, 0x810, RZ, 0x3c, !PT ;  /* 0x0000081038a27812 */ /* 0x040fe400078e3cff */
[----:B------:R-:W-:-:S02]  /*1470*/  LOP3.LUT R157, R56, 0x820, RZ, 0x3c, !PT ;  /* 0x00000820389d7812 */ /* 0x000fc400078e3cff */
[C---:B------:R-:W-:Y:S02]  /*1480*/  LOP3.LUT R156, R56.reuse, 0x830, RZ, 0x3c, !PT ;  /* 0x00000830389c7812 */ /* 0x040fe400078e3cff */
[C---:B------:R-:W-:Y:S02]  /*1490*/  LOP3.LUT R151, R56.reuse, 0xc10, RZ, 0x3c, !PT ;  /* 0x00000c1038977812 */ /* 0x040fe400078e3cff */
[C---:B------:R-:W-:Y:S02]  /*14a0*/  LOP3.LUT R150, R56.reuse, 0xc20, RZ, 0x3c, !PT ;  /* 0x00000c2038967812 */ /* 0x040fe400078e3cff */
[----:B------:R-:W-:Y:S02]  /*14b0*/  LOP3.LUT R149, R56, 0xc30, RZ, 0x3c, !PT ;  /* 0x00000c3038957812 */ /* 0x000fe400078e3cff */
[----:B------:R-:W-:Y:S01]  /*14c0*/  @P1 LOP3.LUT R181, R181, 0x4, RZ, 0xfc, !PT ;  /* 0x00000004b5b51812 */ /* 0x000fe200078efcff */
[----:B------:R-:W-:Y:S01]  /*14d0*/  IMAD R146, R145, 0x2, R60 ;  /* 0x0000000291927824 */ /* 0x000fe200078e023c */
[----:B------:R-:W-:-:S02]  /*14e0*/  SEL R153, RZ, 0x10, !P3 ;  /* 0x00000010ff997807 */ /* 0x000fc40005800000 */
[----:B------:R-:W-:Y:S02]  /*14f0*/  SEL R142, RZ, 0x10, !P2 ;  /* 0x00000010ff8e7807 */ /* 0x000fe40005000000 */
[----:B------:R-:W-:Y:S02]  /*1500*/  PLOP3.LUT P0, PT, P2, PT, PT, 0x80, 0x0 ;  /* 0x000000000000781c */ /* 0x000fe4000170f070 */
[----:B------:R-:W-:Y:S01]  /*1510*/  PLOP3.LUT P1, PT, P2, PT, PT, 0x80, 0x0 ;  /* 0x000000000000781c */ /* 0x000fe2000172f070 */
[----:B------:R-:W-:Y:S01]  /*1520*/  IMAD R147, R52, 0x2, R147 ;  /* 0x0000000234937824 */ /* 0x000fe200078e0293 */
[----:B------:R-:W-:Y:S01]  /*1530*/  SHF.L.U64.HI R194, R195, 0x5, R194 ;  /* 0x00000005c3c27819 */ /* 0x000fe200000102c2 */
[----:B------:R-:W-:Y:S01]  /*1540*/  IMAD R145, R145, 0x2, R62 ;  /* 0x0000000291917824 */ /* 0x000fe200078e023e */
[----:B------:R-:W-:Y:S01]  /*1550*/  SEL R152, RZ, 0x10, !P4 ;  /* 0x00000010ff987807 */ /* 0x000fe20006000000 */
[----:B------:R-:W-:Y:S01]  /*1560*/  IMAD.MOV.U32 R213, RZ, RZ, 0x80 ;  /* 0x00000080ffd57424 */ /* 0x000fe200078e00ff */
[----:B------:R-:W-:Y:S01]  /*1570*/  SEL R141, RZ, 0x10, !P5 ;  /* 0x00000010ff8d7807 */ /* 0x000fe20006800000 */
[----:B------:R-:W-:Y:S01]  /*1580*/  IMAD.SHL.U32 R195, R195, 0x20, RZ ;  /* 0x00000020c3c37824 */ /* 0x000fe200078e00ff */
[----:B------:R-:W-:Y:S01]  /*1590*/  PLOP3.LUT P3, PT, P5, PT, PT, 0x80, 0x0 ;  /* 0x000000000000781c */ /* 0x000fe20002f6f070 */
[----:B------:R-:W-:Y:S01]  /*15a0*/  IMAD.MOV.U32 R158, RZ, RZ, R2 ;  /* 0x000000ffff9e7224 */ /* 0x000fe200078e0002 */
[----:B------:R-:W-:Y:S01]  /*15b0*/  PLOP3.LUT P2, PT, P5, PT, PT, 0x80, 0x0 ;  /* 0x000000000000781c */ /* 0x000fe20002f4f070 */
[----:B------:R-:W-:Y:S01]  /*15c0*/  IMAD.MOV.U32 R160, RZ, RZ, R4 ;  /* 0x000000ffffa07224 */ /* 0x000fe200078e0004 */
[----:B------:R-:W-:Y:S01]  /*15d0*/  LEA R169, R56, UR4, 0x1 ;  /* 0x0000000438a97c11 */ /* 0x000fe2000f8e08ff */
[----:B------:R-:W-:Y:S01]  /*15e0*/  IMAD.MOV.U32 R182, RZ, RZ, R6 ;  /* 0x000000ffffb67224 */ /* 0x000fe200078e0006 */
[----:B------:R-:W-:Y:S01]  /*15f0*/  SEL R140, RZ, 0x10, !P6 ;  /* 0x00000010ff8c7807 */ /* 0x000fe20007000000 */
[----:B------:R-:W-:Y:S01]  /*1600*/  IMAD.MOV.U32 R184, RZ, RZ, R8 ;  /* 0x000000ffffb87224 */ /* 0x000fe200078e0008 */
[----:B------:R-:W-:Y:S01]  /*1610*/  LEA R168, R168, UR4, 0x1 ;  /* 0x00000004a8a87c11 */ /* 0x000fe2000f8e08ff */
        /* <DEDUP_REMOVED lines=10> */
[----:B-1----:R-:W-:Y:S01]  /*16c0*/  IMAD.MOV.U32 R18, RZ, RZ, R4 ;  /* 0x000000ffff127224 */ /* 0x002fe200078e0004 */
[----:B------:R-:W-:Y:S01]  /*16d0*/  LEA R162, R162, UR4, 0x1 ;  /* 0x00000004a2a27c11 */ /* 0x000fe2000f8e08ff */
[----:B------:R-:W-:Y:S01]  /*16e0*/  IMAD.MOV.U32 R19, RZ, RZ, R6 ;  /* 0x000000ffff137224 */ /* 0x000fe200078e0006 */
[----:B------:R-:W-:Y:S01]  /*16f0*/  LEA R157, R157, UR4, 0x1 ;  /* 0x000000049d9d7c11 */ /* 0x000fe2000f8e08ff */
[----:B----4-:R-:W-:Y:S01]  /*1700*/  IMAD.MOV.U32 R20, RZ, RZ, R8 ;  /* 0x000000ffff147224 */ /* 0x010fe200078e0008 */
        /* <DEDUP_REMOVED lines=8> */
[----:B------:R-:W-:Y:S01]  /*1790*/  PLOP3.LUT P4, PT, P6, PT, PT, 0x80, 0x0 ;  /* 0x000000000000781c */ /* 0x000fe2000378f070 */
[----:B------:R-:W-:Y:S01]  /*17a0*/  IMAD.MOV.U32 R196, RZ, RZ, R2 ;  /* 0x000000ffffc47224 */ /* 0x000fe200078e0002 */
[----:B------:R-:W-:Y:S01]  /*17b0*/  PLOP3.LUT P5, PT, P6, PT, PT, 0x80, 0x0 ;  /* 0x000000000000781c */ /* 0x000fe200037af070 */
[----:B------:R-:W-:-:S02]  /*17c0*/  IMAD.MOV.U32 R198, RZ, RZ, R4 ;  /* 0x000000ffffc67224 */ /* 0x000fc400078e0004 */
[----:B------:R-:W-:Y:S02]  /*17d0*/  IMAD.MOV.U32 R200, RZ, RZ, R6 ;  /* 0x000000ffffc87224 */ /* 0x000fe400078e0006 */
[----:B------:R-:W-:Y:S02]  /*17e0*/  IMAD.MOV.U32 R202, RZ, RZ, R8 ;  /* 0x000000ffffca7224 */ /* 0x000fe400078e0008 */
[----:B------:R-:W-:Y:S02]  /*17f0*/  IMAD.MOV.U32 R204, RZ, RZ, R10 ;  /* 0x000000ffffcc7224 */ /* 0x000fe400078e000a */
[----:B------:R-:W-:Y:S02]  /*1800*/  IMAD.MOV.U32 R206, RZ, RZ, R12 ;  /* 0x000000ffffce7224 */ /* 0x000fe400078e000c */
[----:B------:R-:W-:Y:S02]  /*1810*/  IMAD.MOV.U32 R208, RZ, RZ, R14 ;  /* 0x000000ffffd07224 */ /* 0x000fe400078e000e */
[----:B------:R-:W-:-:S02]  /*1820*/  IMAD.MOV.U32 R210, RZ, RZ, R16 ;  /* 0x000000ffffd27224 */ /* 0x000fc400078e0010 */
[----:B---3--:R-:W-:Y:S02]  /*1830*/  IMAD.MOV.U32 R46, RZ, RZ, R2 ;  /* 0x000000ffff2e7224 */ /* 0x008fe400078e0002 */
[----:B------:R-:W-:Y:S02]  /*1840*/  IMAD.MOV.U32 R44, RZ, RZ, R4 ;  /* 0x000000ffff2c7224 */ /* 0x000fe400078e0004 */
[----:B------:R-:W-:Y:S02]  /*1850*/  IMAD.MOV.U32 R42, RZ, RZ, R6 ;  /* 0x000000ffff2a7224 */ /* 0x000fe400078e0006 */
[----:B------:R-:W-:Y:S02]  /*1860*/  IMAD.MOV.U32 R40, RZ, RZ, R8 ;  /* 0x000000ffff287224 */ /* 0x000fe400078e0008 */
[----:B------:R-:W-:Y:S02]  /*1870*/  IMAD.MOV.U32 R38, RZ, RZ, R10 ;  /* 0x000000ffff267224 */ /* 0x000fe400078e000a */
[----:B------:R-:W-:-:S02]  /*1880*/  IMAD.MOV.U32 R36, RZ, RZ, R12 ;  /* 0x000000ffff247224 */ /* 0x000fc400078e000c */
[----:B------:R-:W-:Y:S02]  /*1890*/  IMAD.MOV.U32 R34, RZ, RZ, R14 ;  /* 0x000000ffff227224 */ /* 0x000fe400078e000e */
        /* <DEDUP_REMOVED lines=16> */
[----:B------:R-:W-:Y:S01]  /*19a0*/  IMAD.MOV.U32 R211, RZ, RZ, R25 ;  /* 0x000000ffffd37224 */ /* 0x000fe200078e0019 */
[----:B------:R-:W-:Y:S01]  /*19b0*/  UMOV UR5, 0x1 ;  /* 0x0000000100057882 */ /* 0x000fe20000000000 */
[----:B------:R-:W-:Y:S01]  /*19c0*/  UMOV UR13, 0xffffffff ;  /* 0xffffffff000d7882 */ /* 0x000fe20000000000 */
[----:B------:R-:W-:-:S02]  /*19d0*/  UPLOP3.LUT UP0, UPT, UPT, UPT, UPT, 0x80, 0x0 ;  /* 0x000000000000789c */ /* 0x000fc40003f0f070 */
[----:B--2---:R-:W-:-:S12]  /*19e0*/  UIMAD.WIDE UR8, UR12, 0x2, UR8 ;  /* 0x000000020c0878a5 */ /* 0x004fd8000f8e0208 */
.L_x_0:
[----:B------:R-:W-:Y:S01]  /*19f0*/  LEA R232, P6, R67, UR8, 0x1 ;  /* 0x0000000843e87c11 */ /* 0x000fe2000f8c08ff */
[----:B------:R-:W-:-:S04]  /*1a00*/  DEPBAR.LE SB0, 0x1 ;  /* 0x000080400000791a */ /* 0x000fc80000000000 */
[----:B------:R-:W-:Y:S01]  /*1a10*/  LEA.HI.X R233, R67, UR9, R46, 0x1, P6 ;  /* 0x0000000943e97c11 */ /* 0x000fe2000b0f0c2e */
[----:B------:R-:W-:Y:S01]  /*1a20*/  UIADD3 UR13, UR13, 0x1, URZ ;  /* 0x000000010d0d7890 */ /* 0x000fe2000fffe03f */
[C---:B------:R-:W-:Y:S01]  /*1a30*/  LEA R230, P6, R65.reuse, UR8, 0x1 ;  /* 0x0000000841e67c11 */ /* 0x040fe2000f8c08ff */
[----:B------:R-:W-:Y:S01]  /*1a40*/  BAR.SYNC.DEFER_BLOCKING 0x0 ;  /* 0x0000000000007b1d */ /* 0x000fe20000010000 */
[C---:B------:R-:W-:Y:S01]  /*1a50*/  LOP3.LUT R133, R170.reuse, 0x10, RZ, 0x3c, !PT ;  /* 0x00000010aa857812 */ /* 0x040fe200078e3cff */
[----:B------:R-:W-:Y:S01]  /*1a60*/  UISETP.GT.AND UP1, UPT, UR13, 0x1, UPT ;  /* 0x000000010d00788c */ /* 0x000fe2000bf24270 */
[----:B------:R-:W-:Y:S01]  /*1a70*/  LEA.HI.X R231, R65, UR9, R44, 0x1, P6 ;  /* 0x0000000941e77c11 */ /* 0x000fe2000b0f0c2c */
[----:B------:R-:W-:Y:S01]  /*1a80*/  UIADD3 UR5, UR5, 0x1, URZ ;  /* 0x0000000105057890 */ /* 0x000fe2000fffe03f */
[C---:B------:R-:W-:Y:S01]  /*1a90*/  LEA R228, P6, R63.reuse, UR8, 0x1 ;  /* 0x000000083fe47c11 */ /* 0x040fe2000f8c08ff */
[----:B------:R-:W-:Y:S01]  /*1aa0*/  USEL UR13, UR13, URZ, !UP1 ;  /* 0x0000003f0d0d7287 */ /* 0x000fe2000c800000 */
[C---:B------:R-:W-:Y:S01]  /*1ab0*/  LOP3.LUT R52, R170.reuse, 0x20, RZ, 0x3c, !PT ;  /* 0x00000020aa347812 */ /* 0x040fe200078e3cff */
[----:B------:R-:W-:Y:S01]  /*1ac0*/  UISETP.GT.AND UP1, UPT, UR5, 0x1, UPT ;  /* 0x000000010500788c */ /* 0x000fe2000bf24270 */
[----:B------:R-:W-:Y:S01]  /*1ad0*/  LEA.HI.X R229, R63, UR9, R42, 0x1, P6 ;  /* 0x000000093fe57c11 */ /* 0x000fe2000b0f0c2a */
[----:B------:R-:W-:Y:S01]  /*1ae0*/  ULEA UR4, UR13, UR10, 0xd ;  /* 0x0000000a0d047291 */ /* 0x000fe2000f8e683f */
[----:B------:R-:W-:Y:S01]  /*1af0*/  LEA R226, P6, R61, UR8, 0x1 ;  /* 0x000000083de27c11 */ /* 0x000fe2000f8c08ff */
[----:B------:R-:W-:Y:S01]  /*1b00*/  USEL UR5, UR5, URZ, !UP1 ;  /* 0x0000003f05057287 */ /* 0x000fe2000c800000 */
[----:B------:R-:W-:-:S02]  /*1b10*/  LOP3.LUT R48, R170, 0x30, RZ, 0x3c, !PT ;  /* 0x00000030aa307812 */ /* 0x000fc400078e3cff */
[----:B------:R-:W-:Y:S02]  /*1b20*/  LEA.HI.X R227, R61, UR9, R40, 0x1, P6 ;  /* 0x000000093de37c11 */ /* 0x000fe4000b0f0c28 */
[----:B------:R-:W-:Y:S02]  /*1b30*/  LEA R224, P6, R59, UR8, 0x1 ;  /* 0x000000083be07c11 */ /* 0x000fe4000f8c08ff */
[----:B------:R-:W-:Y:S02]  /*1b40*/  LEA R133, R133, UR4, 0x1 ;  /* 0x0000000485857c11 */ /* 0x000fe4000f8e08ff */
[----:B------:R-:W-:Y:S02]  /*1b50*/  LEA.HI.X R225, R59, UR9, R38, 0x1, P6 ;  /* 0x000000093be17c11 */ /* 0x000fe4000b0f0c26 */
[----:B------:R-:W-:Y:S01]  /*1b60*/  LEA R222, P6, R57, UR8, 0x1 ;  /* 0x0000000839de7c11 */ /* 0x000fe2000f8c08ff */
[----:B------:R-:W-:Y:S01]  /*1b70*/  LDSM.16.M88.4 R72, [R169] ;  /* 0x00000000a948783b */ /* 0x000fe20000000200 */
[----:B------:R-:W-:-:S02]  /*1b80*/  LEA R52, R52, UR4, 0x1 ;  /* 0x0000000434347c11 */ /* 0x000fc4000f8e08ff */
[----:B------:R-:W-:Y:S01]  /*1b90*/  LEA.HI.X R223, R57, UR9, R36, 0x1, P6 ;  /* 0x0000000939df7c11 */ /* 0x000fe2000b0f0c24 */
[----:B------:R-:W1:Y:S01]  /*1ba0*/  LDSM.16.MT88.4 R132, [R133] ;  /* 0x000000008584783b */ /* 0x000e620000004200 */
[C---:B------:R-:W-:Y:S02]  /*1bb0*/  LEA R220, P6, R55.reuse, UR8, 0x1 ;  /* 0x0000000837dc7c11 */ /* 0x040fe4000f8c08ff */
[----:B------:R-:W-:Y:S01]  /*1bc0*/  LEA R92, R170, UR4, 0x1 ;  /* 0x00000004aa5c7c11 */ /* 0x000fe2000f8e08ff */
[----:B------:R-:W-:Y:S01]  /*1bd0*/  LDSM.16.M88.4 R96, [R169+0x800] ;  /* 0x00080000a960783b */ /* 0x000fe20000000200 */
[----:B------:R-:W-:Y:S02]  /*1be0*/  LEA.HI.X R221, R55, UR9, R34, 0x1, P6 ;  /* 0x0000000937dd7c11 */ /* 0x000fe4000b0f0c22 */
[----:B------:R-:W-:Y:S01]  /*1bf0*/  LEA R218, P6, R53, UR8, 0x1 ;  /* 0x0000000835da7c11 */ /* 0x000fe2000f8c08ff */
[----:B------:R-:W2:Y:S01]  /*1c00*/  LDSM.16.MT88.4 R136, [R92] ;  /* 0x000000005c88783b */ /* 0x000ea20000004200 */
[----:B------:R-:W-:-:S02]  /*1c10*/  LEA R48, R48, UR4, 0x1 ;  /* 0x0000000430307c11 */ /* 0x000fc4000f8e08ff */
[----:B------:R-:W-:Y:S01]  /*1c20*/  LEA.HI.X R219, R53, UR9, R32, 0x1, P6 ;  /* 0x0000000935db7c11 */ /* 0x000fe2000b0f0c20 */
[----:B------:R-:W-:Y:S01]  /*1c30*/  LDSM.16.M88.4 R116, [R169+0x1000] ;  /* 0x00100000a974783b */ /* 0x000fe20000000200 */
[C---:B------:R-:W-:Y:S02]  /*1c40*/  LOP3.LUT R60, R170.reuse, 0x810, RZ, 0x3c, !PT ;  /* 0x00000810aa3c7812 */ /* 0x040fe400078e3cff */
[----:B------:R-:W-:Y:S01]  /*1c50*/  LOP3.LUT R64, R170, 0x820, RZ, 0x3c, !PT ;  /* 0x00000820aa407812 */ /* 0x000fe200078e3cff */
[----:B------:R-:W3:Y:S01]  /*1c60*/  LDSM.16.MT88.4 R52, [R52] ;  /* 0x000000003434783b */ /* 0x000ee20000004200 */
[----:B------:R-:W-:Y:S02]  /*1c70*/  LEA R60, R60, UR4, 0x1 ;  /* 0x000000043c3c7c11 */ /* 0x000fe4000f8e08ff */
[----:B------:R-:W-:Y:S01]  /*1c80*/  LOP3.LUT R217, R170, 0x830, RZ, 0x3c, !PT ;  /* 0x00000830aad97812 */ /* 0x000fe200078e3cff */
[----:B------:R-:W4:Y:S01]  /*1c90*/  LDSM.16.MT88.4 R48, [R48] ;  /* 0x000000003030783b */ /* 0x000f220000004200 */
[----:B------:R-:W-:-:S02]  /*1ca0*/  LEA R64, R64, UR4, 0x1 ;  /* 0x0000000440407c11 */ /* 0x000fc4000f8e08ff */
[----:B------:R-:W-:Y:S01]  /*1cb0*/  LEA R217, R217, UR4, 0x1 ;  /* 0x00000004d9d97c11 */ /* 0x000fe2000f8e08ff */
[----:B------:R-:W-:Y:S01]  /*1cc0*/  LDSM.16.M88.4 R36, [R169+0x1800] ;  /* 0x00180000a924783b */ /* 0x000fe20000000200 */
[----:B------:R-:W-:Y:S01]  /*1cd0*/  P2R R216, PR, RZ, 0x20 ;  /* 0x00000020ffd87803 */ /* 0x000fe20000000000 */
[----:B------:R-:W-:Y:S01]  /*1ce0*/  UMOV UR4, URZ ;  /* 0x0000003f00047c82 */ /* 0x000fe20008000000 */
[C---:B------:R-:W-:Y:S01]  /*1cf0*/  LOP3.LUT P5, RZ, R181.reuse, 0x100, RZ, 0xc0, !PT ;  /* 0x00000100b5ff7812 */ /* 0x040fe200078ac0ff */
[----:B------:R-:W-:Y:S01]  /*1d00*/  LDSM.16.M88.4 R68, [R168] ;  /* 0x00000000a844783b */ /* 0x000fe20000000200 */
[----:B------:R-:W-:Y:S02]  /*1d10*/  P2R R215, PR, RZ, 0x10 ;  /* 0x00000010ffd77803 */ /* 0x000fe40000000000 */
[----:B------:R-:W-:Y:S01]  /*1d20*/  LOP3.LUT P4, RZ, R181, 0x80, RZ, 0xc0, !PT ;  /* 0x00000080b5ff7812 */ /* 0x000fe2000788c0ff */
[----:B------:R-:W5:Y:S01]  /*1d30*/  LDSM.16.MT88.4 R60, [R60] ;  /* 0x000000003c3c783b */ /* 0x000f620000004200 */
[----:B------:R-:W-:-:S02]  /*1d40*/  P2R R214, PR, RZ, 0x8 ;  /* 0x00000008ffd67803 */ /* 0x000fc40000000000 */
[C---:B------:R-:W-:Y:S01]  /*1d50*/  LOP3.LUT P3, RZ, R181.reuse, 0x20, RZ, 0xc0, !PT ;  /* 0x00000020b5ff7812 */ /* 0x040fe2000786c0ff */
[----:B------:R-:W5:Y:S01]  /*1d60*/  LDSM.16.MT88.4 R64, [R64] ;  /* 0x000000004040783b */ /* 0x000f620000004200 */
[----:B------:R-:W-:Y:S02]  /*1d70*/  P2R R212, PR, RZ, 0x1 ;  /* 0x00000001ffd47803 */ /* 0x000fe40000000000 */
[C---:B------:R-:W-:Y:S01]  /*1d80*/  LOP3.LUT P0, RZ, R181.reuse, 0x10, RZ, 0xc0, !PT ;  /* 0x00000010b5ff7812 */ /* 0x040fe2000780c0ff */
[----:B-1----:R-:W-:Y:S01]  /*1d90*/  HMUL2.BF16_V2 R132, R179, R132 ;  /* 0x00000084b3847232 */ /* 0x002fe20000200000 */
[----:B------:R-:W-:Y:S01]  /*1da0*/  LDSM.16.M88.4 R76, [R167] ;  /* 0x00000000a74c783b */ /* 0x000fe20000000200 */
[----:B------:R-:W-:Y:S01]  /*1db0*/  HMUL2.BF16_V2 R133, R178, R133 ;  /* 0x00000085b2857232 */ /* 0x000fe20000200000 */
[----:B------:R-:W-:Y:S01]  /*1dc0*/  LOP3.LUT P6, RZ, R181, 0x4, RZ, 0xc0, !PT ;  /* 0x00000004b5ff7812 */ /* 0x000fe200078cc0ff */
[----:B------:R-:W-:Y:S01]  /*1dd0*/  HMUL2.BF16_V2 R134, R177, R134 ;  /* 0x00000086b1867232 */ /* 0x000fe20000200000 */
[----:B------:R-:W-:Y:S01]  /*1de0*/  LDSM.16.M88.4 R100, [R165] ;  /* 0x00000000a564783b */ /* 0x000fe20000000200 */
[----:B------:R-:W-:-:S02]  /*1df0*/  HMUL2.BF16_V2 R135, R176, R135 ;  /* 0x00000087b0877232 */ /* 0x000fc40000200000 */
[----:B--2---:R-:W-:Y:S01]  /*1e00*/  HMUL2.BF16_V2 R136, R179, R136 ;  /* 0x00000088b3887232 */ /* 0x004fe20000200000 */
[-C--:B------:R-:W-:Y:S01]  /*1e10*/  HMMA.16816.F32.BF16 R44, R72, R132.reuse, RZ ;  /* 0x00000084482c723c */ /* 0x080fe200000418ff */
[----:B------:R-:W-:Y:S01]  /*1e20*/  HMUL2.BF16_V2 R137, R178, R137 ;  /* 0x00000089b2897232 */ /* 0x000fe20000200000 */
[----:B------:R-:W-:Y:S01]  /*1e30*/  LDSM.16.M88.4 R120, [R162] ;  /* 0x00000000a278783b */ /* 0x000fe20000000200 */
[----:B------:R-:W-:Y:S02]  /*1e40*/  HMUL2.BF16_V2 R138, R177, R138 ;  /* 0x0000008ab18a7232 */ /* 0x000fe40000200000 */
[----:B------:R-:W-:Y:S01]  /*1e50*/  HMUL2.BF16_V2 R139, R176, R139 ;  /* 0x0000008bb08b7232 */ /* 0x000fe20000200000 */
[----:B------:R-:W-:Y:S01]  /*1e60*/  HMMA.16816.F32.BF16 R84, R96, R132, RZ ;  /* 0x000000846054723c */ /* 0x000fe200000418ff */
[----:B---3--:R-:W-:Y:S02]  /*1e70*/  HMUL2.BF16_V2 R52, R179, R52 ;  /* 0x00000034b3347232 */ /* 0x008fe40000200000 */
[----:B------:R-:W-:-:S02]  /*1e80*/  HMUL2.BF16_V2 R53, R178, R53 ;  /* 0x00000035b2357232 */ /* 0x000fc40000200000 */
[----:B----4-:R-:W-:Y:S01]  /*1e90*/  HMUL2.BF16_V2 R48, R179, R48 ;  /* 0x00000030b3307232 */ /* 0x010fe20000200000 */
[----:B------:R-:W-:Y:S01]  /*1ea0*/  HMMA.16816.F32.BF16 R40, R72, R136, RZ ;  /* 0x000000884828723c */ /* 0x000fe200000418ff */
[----:B------:R-:W-:-:S05]  /*1eb0*/  HMUL2.BF16_V2 R49, R178, R49 ;  /* 0x00000031b2317232 */ /* 0x000fca0000200000 */
[----:B------:R-:W-:Y:S01]  /*1ec0*/  HMMA.16816.F32.BF16 R56, R72, R52, RZ ;  /* 0x000000344838723c */ /* 0x000fe200000418ff */
[----:B-----5:R-:W-:-:S05]  /*1ed0*/  HMUL2.BF16_V2 R60, R175, R60 ;  /* 0x0000003caf3c7232 */ /* 0x020fca0000200000 */
[----:B------:R-:W-:Y:S01]  /*1ee0*/  HMMA.16816.F32.BF16 R72, R72, R48, RZ ;  /* 0x000000304848723c */ /* 0x000fe200000418ff */
[C---:B------:R-:W-:Y:S02]  /*1ef0*/  HMUL2.BF16_V2 R61, R174.reuse, R61 ;  /* 0x0000003dae3d7232 */ /* 0x040fe40000200000 */
[----:B------:R-:W-:Y:S02]  /*1f00*/  HMUL2.BF16_V2 R64, R175, R64 ;  /* 0x00000040af407232 */ /* 0x000fe40000200000 */
[----:B------:R-:W-:Y:S01]  /*1f10*/  HMUL2.BF16_V2 R65, R174, R65 ;  /* 0x00000041ae417232 */ /* 0x000fe20000200000 */
[C---:B------:R-:W-:Y:S01]  /*1f20*/  HMMA.16816.F32.BF16 R80, R96.reuse, R136, RZ ;  /* 0x000000886050723c */ /* 0x040fe200000418ff */
[C---:B------:R-:W-:Y:S02]  /*1f30*/  HMUL2.BF16_V2 R62, R173.reuse, R62 ;  /* 0x0000003ead3e7232 */ /* 0x040fe40000200000 */
[C---:B------:R-:W-:Y:S02]  /*1f40*/  HMUL2.BF16_V2 R63, R172.reuse, R63 ;  /* 0x0000003fac3f7232 */ /* 0x040fe40000200000 */
[----:B------:R-:W-:Y:S01]  /*1f50*/  HMUL2.BF16_V2 R66, R173, R66 ;  /* 0x00000042ad427232 */ /* 0x000fe20000200000 */
[----:B------:R-:W-:Y:S01]  /*1f60*/  HMMA.16816.F32.BF16 R88, R96, R52, RZ ;  /* 0x000000346058723c */ /* 0x000fe200000418ff */
[----:B------:R-:W-:-:S05]  /*1f70*/  HMUL2.BF16_V2 R67, R172, R67 ;  /* 0x00000043ac437232 */ /* 0x000fca0000200000 */
[C---:B------:R-:W-:Y:S06]  /*1f80*/  HMMA.16816.F32.BF16 R104, R116.reuse, R136, RZ ;  /* 0x000000887468723c */ /* 0x040fec00000418ff */
[C---:B------:R-:W-:Y:S06]  /*1f90*/  HMMA.16816.F32.BF16 R108, R116.reuse, R132, RZ ;  /* 0x00000084746c723c */ /* 0x040fec00000418ff */
[----:B------:R-:W-:Y:S06]  /*1fa0*/  HMMA.16816.F32.BF16 R112, R116, R52, RZ ;  /* 0x000000347470723c */ /* 0x000fec00000418ff */
[C---:B------:R-:W-:Y:S06]  /*1fb0*/  HMMA.16816.F32.BF16 R124, R36.reuse, R136, RZ ;  /* 0x00000088247c723c */ /* 0x040fec00000418ff */
[----:B------:R-:W-:Y:S01]  /*1fc0*/  HMMA.16816.F32.BF16 R128, R36, R52, RZ ;  /* 0x000000342480723c */ /* 0x000fe200000418ff */
[----:B------:R-:W-:-:S02]  /*1fd0*/  HMUL2.BF16_V2 R136, R177, R54 ;  /* 0x00000036b1887232 */ /* 0x000fc40000200000 */
[----:B------:R-:W-:Y:S02]  /*1fe0*/  HMUL2.BF16_V2 R137, R176, R55 ;  /* 0x00000037b0897232 */ /* 0x000fe40000200000 */
[----:B------:R-:W1:Y:S01]  /*1ff0*/  LDSM.16.MT88.4 R52, [R92+0x1000] ;  /* 0x001000005c34783b */ /* 0x000e620000004200 */
[----:B------:R-:W-:Y:S03]  /*2000*/  HMMA.16816.F32.BF16 R32, R36, R132, RZ ;  /* 0x000000842420723c */ /* 0x000fe600000418ff */
[----:B------:R-:W-:Y:S03]  /*2010*/  LDSM.16.M88.4 R92, [R164] ;  /* 0x00000000a45c783b */ /* 0x000fe60000000200 */
[----:B------:R-:W-:Y:S01]  /*2020*/  HMMA.16816.F32.BF16 R96, R96, R48, RZ ;  /* 0x000000306060723c */ /* 0x000fe200000418ff */
[----:B------:R-:W-:-:S02]  /*2030*/  HMUL2.BF16_V2 R132, R177, R50 ;  /* 0x00000032b1847232 */ /* 0x000fc40000200000 */
[----:B------:R-:W-:-:S03]  /*2040*/  HMUL2.BF16_V2 R133, R176, R51 ;  /* 0x00000033b0857232 */ /* 0x000fc60000200000 */
[-C--:B------:R-:W-:Y:S06]  /*2050*/  HMMA.16816.F32.BF16 R116, R116, R48.reuse, RZ ;  /* 0x000000307474723c */ /* 0x080fec00000418ff */
[----:B------:R-:W-:Y:S01]  /*2060*/  HMMA.16816.F32.BF16 R36, R36, R48, RZ ;  /* 0x000000302424723c */ /* 0x000fe200000418ff */
[----:B------:R-:W2:Y:S05]  /*2070*/  LDSM.16.M88.4 R48, [R151] ;  /* 0x000000009730783b */ /* 0x000eaa0000000200 */
[C---:B------:R-:W-:Y:S06]  /*2080*/  HMMA.16816.F32.BF16 R40, R68.reuse, R138, R40 ;  /* 0x0000008a4428723c */ /* 0x040fec0000041828 */
[C---:B------:R-:W-:Y:S06]  /*2090*/  HMMA.16816.F32.BF16 R44, R68.reuse, R134, R44 ;  /* 0x00000086442c723c */ /* 0x040fec000004182c */
[----:B------:R-:W-:Y:S01]  /*20a0*/  HMMA.16816.F32.BF16 R56, R68, R136, R56 ;  /* 0x000000884438723c */ /* 0x000fe20000041838 */
[----:B-1----:R-:W-:-:S02]  /*20b0*/  HMUL2.BF16_V2 R52, R175, R52 ;  /* 0x00000034af347232 */ /* 0x002fc40000200000 */
[----:B------:R-:W-:-:S03]  /*20c0*/  HMUL2.BF16_V2 R53, R174, R53 ;  /* 0x00000035ae357232 */ /* 0x000fc60000200000 */
[----:B------:R-:W-:Y:S01]  /*20d0*/  HMMA.16816.F32.BF16 R68, R68, R132, R72 ;  /* 0x000000844444723c */ /* 0x000fe20000041848 */
[----:B------:R-:W1:Y:S01]  /*20e0*/  LDSM.16.MT88.4 R72, [R217] ;  /* 0x00000000d948783b */ /* 0x000e620000004200 */
[----:B------:R-:W-:Y:S02]  /*20f0*/  HMUL2.BF16_V2 R54, R173, R54 ;  /* 0x00000036ad367232 */ /* 0x000fe40000200000 */
[----:B------:R-:W-:Y:S02]  /*2100*/  HMUL2.BF16_V2 R55, R172, R55 ;  /* 0x00000037ac377232 */ /* 0x000fe40000200000 */
[C---:B------:R-:W-:Y:S06]  /*2110*/  HMMA.16816.F32.BF16 R40, R76.reuse, R52, R40 ;  /* 0x000000344c28723c */ /* 0x040fec0000041828 */
[----:B------:R-:W-:Y:S06]  /*2120*/  HMMA.16816.F32.BF16 R44, R76, R60, R44 ;  /* 0x0000003c4c2c723c */ /* 0x000fec000004182c */
[C---:B--2---:R-:W-:Y:S06]  /*2130*/  HMMA.16816.F32.BF16 R124, R48.reuse, R138, R124 ;  /* 0x0000008a307c723c */ /* 0x044fec000004187c */
[C---:B------:R-:W-:Y:S06]  /*2140*/  HMMA.16816.F32.BF16 R128, R48.reuse, R136, R128 ;  /* 0x000000883080723c */ /* 0x040fec0000041880 */
[C---:B------:R-:W-:Y:S06]  /*2150*/  HMMA.16816.F32.BF16 R32, R48.reuse, R134, R32 ;  /* 0x000000863020723c */ /* 0x040fec0000041820 */
[----:B------:R-:W-:Y:S01]  /*2160*/  HMMA.16816.F32.BF16 R36, R48, R132, R36 ;  /* 0x000000843024723c */ /* 0x000fe20000041824 */
[----:B------:R-:W2:Y:S01]  /*2170*/  LDSM.16.M88.4 R48, [R166] ;  /* 0x00000000a630783b */ /* 0x000ea20000000200 */
[----:B-1----:R-:W-:-:S04]  /*2180*/  HMUL2.BF16_V2 R72, R175, R72 ;  /* 0x00000048af487232 */ /* 0x002fc80000200000 */
[----:B------:R-:W-:Y:S01]  /*2190*/  HMMA.16816.F32.BF16 R56, R76, R64, R56 ;  /* 0x000000404c38723c */ /* 0x000fe20000041838 */
[----:B------:R-:W-:Y:S02]  /*21a0*/  HMUL2.BF16_V2 R73, R174, R73 ;  /* 0x00000049ae497232 */ /* 0x000fe40000200000 */
[----:B------:R-:W-:Y:S02]  /*21b0*/  HMUL2.BF16_V2 R74, R173, R74 ;  /* 0x0000004aad4a7232 */ /* 0x000fe40000200000 */
[----:B------:R-:W-:Y:S01]  /*21c0*/  HMUL2.BF16_V2 R75, R172, R75 ;  /* 0x0000004bac4b7232 */ /* 0x000fe20000200000 */
[----:B------:R-:W-:Y:S06]  /*21d0*/  HMMA.16816.F32.BF16 R80, R100, R138, R80 ;  /* 0x0000008a6450723c */ /* 0x000fec0000041850 */
[----:B------:R-:W-:Y:S01]  /*21e0*/  HMMA.16816.F32.BF16 R68, R76, R72, R68 ;  /* 0x000000484c44723c */ /* 0x000fe20000041844 */
[----:B------:R-:W-:Y:S05]  /*21f0*/  LDSM.16.M88.4 R76, [R163] ;  /* 0x00000000a34c783b */ /* 0x000fea0000000200 */
[C---:B------:R-:W-:Y:S06]  /*2200*/  HMMA.16816.F32.BF16 R84, R100.reuse, R134, R84 ;  /* 0x000000866454723c */ /* 0x040fec0000041854 */
[C---:B------:R-:W-:Y:S06]  /*2210*/  HMMA.16816.F32.BF16 R88, R100.reuse, R136, R88 ;  /* 0x000000886458723c */ /* 0x040fec0000041858 */
[----:B------:R-:W-:Y:S01]  /*2220*/  HMMA.16816.F32.BF16 R96, R100, R132, R96 ;  /* 0x000000846460723c */ /* 0x000fe20000041860 */
[----:B------:R-:W1:Y:S05]  /*2230*/  LDSM.16.M88.4 R100, [R157] ;  /* 0x000000009d64783b */ /* 0x000e6a0000000200 */
[C---:B--2---:R-:W-:Y:S06]  /*2240*/  HMMA.16816.F32.BF16 R40, R48.reuse, R54, R40 ;  /* 0x000000363028723c */ /* 0x044fec0000041828 */
[----:B------:R-:W-:Y:S06]  /*2250*/  HMMA.16816.F32.BF16 R44, R48, R62, R44 ;  /* 0x0000003e302c723c */ /* 0x000fec000004182c */
[C---:B------:R-:W-:Y:S06]  /*2260*/  HMMA.16816.F32.BF16 R104, R120.reuse, R138, R104 ;  /* 0x0000008a7868723c */ /* 0x040fec0000041868 */
[C---:B------:R-:W-:Y:S06]  /*2270*/  HMMA.16816.F32.BF16 R108, R120.reuse, R134, R108 ;  /* 0x00000086786c723c */ /* 0x040fec000004186c */
[C---:B------:R-:W-:Y:S06]  /*2280*/  HMMA.16816.F32.BF16 R112, R120.reuse, R136, R112 ;  /* 0x000000887870723c */ /* 0x040fec0000041870 */
[----:B------:R-:W-:Y:S01]  /*2290*/  HMMA.16816.F32.BF16 R116, R120, R132, R116 ;  /* 0x000000847874723c */ /* 0x000fe20000041874 */
[----:B------:R-:W2:Y:S05]  /*22a0*/  LDSM.16.M88.4 R120, [R150] ;  /* 0x000000009678783b */ /* 0x000eaa0000000200 */
[C---:B------:R-:W-:Y:S06]  /*22b0*/  HMMA.16816.F32.BF16 R56, R48.reuse, R66, R56 ;  /* 0x000000423038723c */ /* 0x040fec0000041838 */
[----:B------:R-:W-:Y:S06]  /*22c0*/  HMMA.16816.F32.BF16 R68, R48, R74, R68 ;  /* 0x0000004a3044723c */ /* 0x000fec0000041844 */
[----:B------:R-:W-:Y:S01]  /*22d0*/  HMMA.16816.F32.BF16 R80, R92, R52, R80 ;  /* 0x000000345c50723c */ /* 0x000fe20000041850 */
[----:B------:R-:W-:-:S02]  /*22e0*/  F2FP.BF16.F32.PACK_AB R49, R41, R40 ;  /* 0x000000282931723e */ /* 0x000fc400000010ff */
[----:B------:R-:W-:Y:S02]  /*22f0*/  F2FP.BF16.F32.PACK_AB R48, R43, R42 ;  /* 0x0000002a2b30723e */ /* 0x000fe400000010ff */
[----:B------:R-:W-:Y:S01]  /*2300*/  F2FP.BF16.F32.PACK_AB R51, R45, R44 ;  /* 0x0000002c2d33723e */ /* 0x000fe200000010ff */
[----:B------:R-:W-:Y:S01]  /*2310*/  HMMA.16816.F32.BF16 R84, R92, R60, R84 ;  /* 0x0000003c5c54723c */ /* 0x000fe20000041854 */
[----:B------:R-:W-:-:S05]  /*2320*/  F2FP.BF16.F32.PACK_AB R50, R47, R46 ;  /* 0x0000002e2f32723e */ /* 0x000fca00000010ff */
[----:B------:R-:W-:Y:S01]  /*2330*/  HMMA.16816.F32.BF16 R88, R92, R64, R88 ;  /* 0x000000405c58723c */ /* 0x000fe20000041858 */
[----:B------:R-:W-:Y:S02]  /*2340*/  F2FP.BF16.F32.PACK_AB R57, R57, R56 ;  /* 0x000000383939723e */ /* 0x000fe400000010ff */
[----:B------:R-:W-:-:S03]  /*2350*/  F2FP.BF16.F32.PACK_AB R58, R59, R58 ;  /* 0x0000003a3b3a723e */ /* 0x000fc600000010ff */
[----:B------:R-:W-:Y:S01]  /*2360*/  HMMA.16816.F32.BF16 R96, R92, R72, R96 ;  /* 0x000000485c60723c */ /* 0x000fe20000041860 */
[----:B------:R-:W3:Y:S01]  /*2370*/  LDSM.16.M88.4 R92, [R156] ;  /* 0x000000009c5c783b */ /* 0x000ee20000000200 */
[----:B------:R-:W-:Y:S02]  /*2380*/  F2FP.BF16.F32.PACK_AB R69, R69, R68 ;  /* 0x000000444545723e */ /* 0x000fe400000010ff */
[----:B------:R-:W-:Y:S02]  /*2390*/  F2FP.BF16.F32.PACK_AB R70, R71, R70 ;  /* 0x000000464746723e */ /* 0x000fe400000010ff */
[C---:B-1----:R-:W-:Y:S06]  /*23a0*/  HMMA.16816.F32.BF16 R104, R100.reuse, R52, R104 ;  /* 0x000000346468723c */ /* 0x042fec0000041868 */
[C---:B------:R-:W-:Y:S06]  /*23b0*/  HMMA.16816.F32.BF16 R108, R100.reuse, R60, R108 ;  /* 0x0000003c646c723c */ /* 0x040fec000004186c */
[C---:B------:R-:W-:Y:S06]  /*23c0*/  HMMA.16816.F32.BF16 R112, R100.reuse, R64, R112 ;  /* 0x000000406470723c */ /* 0x040fec0000041870 */
[----:B------:R-:W-:Y:S01]  /*23d0*/  HMMA.16816.F32.BF16 R116, R100, R72, R116 ;  /* 0x000000486474723c */ /* 0x000fe20000041874 */
[----:B------:R-:W1:Y:S04]  /*23e0*/  LDSM.16.M88.4 R100, [R149] ;  /* 0x000000009564783b */ /* 0x000e680000000200 */
[----:B------:R-:W-:Y:S01]  /*23f0*/  STS [R148], R49 ;  /* 0x0000003194007388 */ /* 0x000fe20000000800 */
[C---:B------:R-:W-:Y:S03]  /*2400*/  HMMA.16816.F32.BF16 R80, R76.reuse, R54, R80 ;  /* 0x000000364c50723c */ /* 0x040fe60000041850 */
[----:B------:R-:W-:Y:S03]  /*2410*/  STS [R147+0x400], R48 ;  /* 0x0004003093007388 */ /* 0x000fe60000000800 */
[C---:B------:R-:W-:Y:S01]  /*2420*/  HMMA.16816.F32.BF16 R84, R76.reuse, R62, R84 ;  /* 0x0000003e4c54723c */ /* 0x040fe20000041854 */
[----:B------:R-:W-:Y:S04]  /*2430*/  STS [R148+0x20], R51 ;  /* 0x0000203394007388 */ /* 0x000fe80000000800 */
[----:B------:R-:W-:Y:S01]  /*2440*/  STS [R147+0x420], R50 ;  /* 0x0004203293007388 */ /* 0x000fe20000000800 */
[C---:B------:R-:W-:Y:S03]  /*2450*/  HMMA.16816.F32.BF16 R88, R76.reuse, R66, R88 ;  /* 0x000000424c58723c */ /* 0x040fe60000041858 */
[----:B------:R-:W-:Y:S03]  /*2460*/  STS [R148+0x40], R57 ;  /* 0x0000403994007388 */ /* 0x000fe60000000800 */
[----:B------:R-:W-:Y:S01]  /*2470*/  HMMA.16816.F32.BF16 R96, R76, R74, R96 ;  /* 0x0000004a4c60723c */ /* 0x000fe20000041860 */
[----:B------:R-:W-:Y:S04]  /*2480*/  STS [R147+0x440], R58 ;  /* 0x0004403a93007388 */ /* 0x000fe80000000800 */
[----:B------:R-:W-:Y:S01]  /*2490*/  STS [R148+0x60], R69 ;  /* 0x0000604594007388 */ /* 0x000fe20000000800 */
[----:B------:R-:W-:Y:S01]  /*24a0*/  F2FP.BF16.F32.PACK_AB R81, R81, R80 ;  /* 0x000000505151723e */ /* 0x000fe200000010ff */
[----:B--2---:R-:W-:Y:S01]  /*24b0*/  HMMA.16816.F32.BF16 R124, R120, R52, R124 ;  /* 0x00000034787c723c */ /* 0x004fe2000004187c */
[----:B------:R-:W-:Y:S01]  /*24c0*/  F2FP.BF16.F32.PACK_AB R82, R83, R82 ;  /* 0x000000525352723e */ /* 0x000fe200000010ff */
[----:B------:R-:W-:Y:S03]  /*24d0*/  STS [R147+0x460], R70 ;  /* 0x0004604693007388 */ /* 0x000fe60000000800 */
[----:B------:R-:W-:Y:S01]  /*24e0*/  F2FP.BF16.F32.PACK_AB R85, R85, R84 ;  /* 0x000000545555723e */ /* 0x000fe200000010ff */
[----:B------:R-:W-:Y:S01]  /*24f0*/  BAR.SYNC.DEFER_BLOCKING 0x0 ;  /* 0x0000000000007b1d */ /* 0x000fe20000010000 */
[----:B------:R-:W-:Y:S01]  /*2500*/  F2FP.BF16.F32.PACK_AB R86, R87, R86 ;  /* 0x000000565756723e */ /* 0x000fe200000010ff */
[----:B---3--:R-:W-:Y:S03]  /*2510*/  HMMA.16816.F32.BF16 R104, R92, R54, R104 ;  /* 0x000000365c68723c */ /* 0x008fe60000041868 */
[----:B------:R-:W-:-:S02]  /*2520*/  F2FP.BF16.F32.PACK_AB R89, R89, R88 ;  /* 0x000000585959723e */ /* 0x000fc400000010ff */
[----:B------:R-:W-:Y:S01]  /*2530*/  F2FP.BF16.F32.PACK_AB R90, R91, R90 ;  /* 0x0000005a5b5a723e */ /* 0x000fe200000010ff */
[C---:B------:R-:W-:Y:S03]  /*2540*/  HMMA.16816.F32.BF16 R108, R92.reuse, R62, R108 ;  /* 0x0000003e5c6c723c */ /* 0x040fe6000004186c */
[----:B------:R-:W-:Y:S02]  /*2550*/  F2FP.BF16.F32.PACK_AB R97, R97, R96 ;  /* 0x000000606161723e */ /* 0x000fe400000010ff */
[----:B------:R-:W-:Y:S01]  /*2560*/  F2FP.BF16.F32.PACK_AB R98, R99, R98 ;  /* 0x000000626362723e */ /* 0x000fe200000010ff */
[----:B------:R-:W-:Y:S06]  /*2570*/  HMMA.16816.F32.BF16 R112, R92, R66, R112 ;  /* 0x000000425c70723c */ /* 0x000fec0000041870 */
[----:B-1----:R-:W-:Y:S01]  /*2580*/  HMMA.16816.F32.BF16 R124, R100, R54, R124 ;  /* 0x00000036647c723c */ /* 0x002fe2000004187c */
[----:B------:R-:W1:Y:S05]  /*2590*/  LDS.128 R40, [R146] ;  /* 0x0000000092287984 */ /* 0x000e6a0000000c00 */
[----:B------:R-:W-:Y:S01]  /*25a0*/  HMMA.16816.F32.BF16 R116, R92, R74, R116 ;  /* 0x0000004a5c74723c */ /* 0x000fe20000041874 */
[----:B------:R-:W-:Y:S01]  /*25b0*/  F2FP.BF16.F32.PACK_AB R105, R105, R104 ;  /* 0x000000686969723e */ /* 0x000fe200000010ff */
[----:B------:R-:W2:Y:S01]  /*25c0*/  LDS.128 R44, [R145+0x400] ;  /* 0x00040000912c7984 */ /* 0x000ea20000000c00 */
[----:B------:R-:W-:Y:S01]  /*25d0*/  F2FP.BF16.F32.PACK_AB R106, R107, R106 ;  /* 0x0000006a6b6a723e */ /* 0x000fe200000010ff */
[----:B------:R-:W-:Y:S02]  /*25e0*/  BAR.SYNC.DEFER_BLOCKING 0x0 ;  /* 0x0000000000007b1d */ /* 0x000fe40000010000 */
[----:B------:R-:W-:Y:S01]  /*25f0*/  F2FP.BF16.F32.PACK_AB R109, R109, R108 ;  /* 0x0000006c6d6d723e */ /* 0x000fe200000010ff */
[----:B------:R-:W-:Y:S01]  /*2600*/  HMMA.16816.F32.BF16 R32, R120, R60, R32 ;  /* 0x0000003c7820723c */ /* 0x000fe20000041820 */
[----:B------:R-:W-:-:S04]  /*2610*/  F2FP.BF16.F32.PACK_AB R110, R111, R110 ;  /* 0x0000006e6f6e723e */ /* 0x000fc800000010ff */
[----:B------:R-:W-:Y:S02]  /*2620*/  F2FP.BF16.F32.PACK_AB R113, R113, R112 ;  /* 0x000000707171723e */ /* 0x000fe400000010ff */
[----:B------:R-:W-:Y:S01]  /*2630*/  F2FP.BF16.F32.PACK_AB R114, R115, R114 ;  /* 0x000000727372723e */ /* 0x000fe200000010ff */
[C---:B------:R-:W-:Y:S03]  /*2640*/  HMMA.16816.F32.BF16 R128, R120.reuse, R64, R128 ;  /* 0x000000407880723c */ /* 0x040fe60000041880 */
[----:B------:R-:W-:Y:S02]  /*2650*/  F2FP.BF16.F32.PACK_AB R125, R125, R124 ;  /* 0x0000007c7d7d723e */ /* 0x000fe400000010ff */
[----:B------:R-:W-:Y:S01]  /*2660*/  F2FP.BF16.F32.PACK_AB R126, R127, R126 ;  /* 0x0000007e7f7e723e */ /* 0x000fe200000010ff */
[----:B------:R-:W-:Y:S01]  /*2670*/  HMMA.16816.F32.BF16 R36, R120, R72, R36 ;  /* 0x000000487824723c */ /* 0x000fe20000041824 */
[----:B------:R-:W-:Y:S01]  /*2680*/  LOP3.LUT R64, R213, 0x38, R180, 0xf8, !PT ;  /* 0x00000038d5407812 */ /* 0x000fe200078ef8b4 */
[----:B------:R-:W-:Y:S01]  /*2690*/  IMAD.MOV.U32 R65, RZ, RZ, R196 ;  /* 0x000000ffff417224 */ /* 0x000fe200078e00c4 */
[----:B------:R-:W-:Y:S01]  /*26a0*/  F2FP.BF16.F32.PACK_AB R117, R117, R116 ;  /* 0x000000747575723e */ /* 0x000fe200000010ff */
[----:B------:R-:W-:Y:S01]  /*26b0*/  IMAD.MOV.U32 R213, RZ, RZ, 0xc0 ;  /* 0x000000c0ffd57424 */ /* 0x000fe200078e00ff */
[----:B------:R-:W-:-:S02]  /*26c0*/  F2FP.BF16.F32.PACK_AB R118, R119, R118 ;  /* 0x000000767776723e */ /* 0x000fc400000010ff */
[----:B------:R-:W-:Y:S01]  /*26d0*/  LOP3.LUT R196, R2, UR4, RZ, 0xfc, !PT ;  /* 0x0000000402c47c12 */ /* 0x000fe2000f8efcff */
[----:B------:R-:W-:Y:S02]  /*26e0*/  STS [R148], R81 ;  /* 0x0000005194007388 */ /* 0x000fe40000000800 */
[C---:B------:R-:W-:Y:S02]  /*26f0*/  HMMA.16816.F32.BF16 R32, R100.reuse, R62, R32 ;  /* 0x0000003e6420723c */ /* 0x040fe40000041820 */
[----:B------:R-:W-:Y:S04]  /*2700*/  STS [R147+0x400], R82 ;  /* 0x0004005293007388 */ /* 0x000fe80000000800 */
[----:B------:R-:W-:Y:S02]  /*2710*/  STS [R148+0x20], R85 ;  /* 0x0000205594007388 */ /* 0x000fe40000000800 */
[C---:B------:R-:W-:Y:S02]  /*2720*/  HMMA.16816.F32.BF16 R128, R100.reuse, R66, R128 ;  /* 0x000000426480723c */ /* 0x040fe40000041880 */
[----:B------:R-:W-:Y:S04]  /*2730*/  STS [R147+0x420], R86 ;  /* 0x0004205693007388 */ /* 0x000fe80000000800 */
[----:B------:R-:W-:Y:S01]  /*2740*/  HMMA.16816.F32.BF16 R36, R100, R74, R36 ;  /* 0x0000004a6424723c */ /* 0x000fe20000041824 */
[----:B------:R-:W-:Y:S01]  /*2750*/  STS [R148+0x40], R89 ;  /* 0x0000405994007388 */ /* 0x000fe20000000800 */
[----:B------:R-:W-:Y:S01]  /*2760*/  IMAD.MOV.U32 R67, RZ, RZ, R197 ;  /* 0x000000ffff437224 */ /* 0x000fe200078e00c5 */
[----:B------:R-:W-:-:S02]  /*2770*/  LOP3.LUT R197, R64, R0, RZ, 0xfc, !PT ;  /* 0x0000000040c57212 */ /* 0x000fc400078efcff */
[----:B------:R-:W-:Y:S04]  /*2780*/  STS [R147+0x440], R90 ;  /* 0x0004405a93007388 */ /* 0x000fe80000000800 */
[----:B------:R-:W-:Y:S01]  /*2790*/  STS [R148+0x60], R97 ;  /* 0x0000606194007388 */ /* 0x000fe20000000800 */
[----:B------:R-:W-:-:S03]  /*27a0*/  F2FP.BF16.F32.PACK_AB R33, R33, R32 ;  /* 0x000000202121723e */ /* 0x000fc600000010ff */
[----:B------:R-:W-:Y:S01]  /*27b0*/  STS [R147+0x460], R98 ;  /* 0x0004606293007388 */ /* 0x000fe20000000800 */
[----:B------:R-:W-:Y:S01]  /*27c0*/  F2FP.BF16.F32.PACK_AB R34, R35, R34 ;  /* 0x000000222322723e */ /* 0x000fe200000010ff */
[----:B------:R-:W-:Y:S03]  /*27d0*/  BAR.SYNC.DEFER_BLOCKING 0x0 ;  /* 0x0000000000007b1d */ /* 0x000fe60000010000 */
[----:B------:R-:W-:Y:S02]  /*27e0*/  F2FP.BF16.F32.PACK_AB R129, R129, R128 ;  /* 0x000000808181723e */ /* 0x000fe400000010ff */
[----:B------:R-:W-:-:S04]  /*27f0*/  F2FP.BF16.F32.PACK_AB R130, R131, R130 ;  /* 0x000000828382723e */ /* 0x000fc800000010ff */
[----:B------:R-:W-:Y:S02]  /*2800*/  F2FP.BF16.F32.PACK_AB R37, R37, R36 ;  /* 0x000000242525723e */ /* 0x000fe400000010ff */
[----:B------:R-:W-:Y:S01]  /*2810*/  F2FP.BF16.F32.PACK_AB R38, R39, R38 ;  /* 0x000000262726723e */ /* 0x000fe200000010ff */
[----:B------:R-:W3:Y:S04]  /*2820*/  LDS.128 R48, [R146] ;  /* 0x0000000092307984 */ /* 0x000ee80000000c00 */
[----:B------:R-:W4:Y:S01]  /*2830*/  LDS.128 R52, [R145+0x400] ;  /* 0x0004000091347984 */ /* 0x000f220000000c00 */
[----:B------:R-:W-:Y:S06]  /*2840*/  BAR.SYNC.DEFER_BLOCKING 0x0 ;  /* 0x0000000000007b1d */ /* 0x000fec0000010000 */
[----:B------:R-:W-:Y:S04]  /*2850*/  STS [R148], R105 ;  /* 0x0000006994007388 */ /* 0x000fe80000000800 */
[----:B------:R-:W-:Y:S04]  /*2860*/  STS [R147+0x400], R106 ;  /* 0x0004006a93007388 */ /* 0x000fe80000000800 */
[----:B------:R-:W-:Y:S04]  /*2870*/  STS [R148+0x20], R109 ;  /* 0x0000206d94007388 */ /* 0x000fe80000000800 */
[----:B------:R-:W-:Y:S04]  /*2880*/  STS [R147+0x420], R110 ;  /* 0x0004206e93007388 */ /* 0x000fe80000000800 */
[----:B------:R-:W-:Y:S04]  /*2890*/  STS [R148+0x40], R113 ;  /* 0x0000407194007388 */ /* 0x000fe80000000800 */
[----:B------:R-:W-:Y:S04]  /*28a0*/  STS [R147+0x440], R114 ;  /* 0x0004407293007388 */ /* 0x000fe80000000800 */
[----:B------:R-:W-:Y:S04]  /*28b0*/  STS [R148+0x60], R117 ;  /* 0x0000607594007388 */ /* 0x000fe80000000800 */
[----:B------:R-:W-:Y:S01]  /*28c0*/  STS [R147+0x460], R118 ;  /* 0x0004607693007388 */ /* 0x000fe20000000800 */
[----:B------:R-:W-:Y:S06]  /*28d0*/  BAR.SYNC.DEFER_BLOCKING 0x0 ;  /* 0x0000000000007b1d */ /* 0x000fec0000010000 */
[----:B------:R-:W5:Y:S04]  /*28e0*/  LDS.128 R56, [R146] ;  /* 0x0000000092387984 */ /* 0x000f680000000c00 */
[----:B------:R-:W1:Y:S01]  /*28f0*/  LDS.128 R60, [R145+0x400] ;  /* 0x00040000913c7984 */ /* 0x000e620000000c00 */
        /* <DEDUP_REMOVED lines=11> */
[----:B------:R-:W5:Y:S04]  /*29b0*/  LDS.128 R36, [R145+0x400] ;  /* 0x0004000091247984 */ /* 0x000f680000000c00 */
[----:B-1----:R1:W-:Y:S01]  /*29c0*/  @P5 STG.E.128 desc[UR14][R232.64], R40 ;  /* 0x00000028e8005986 */ /* 0x0023e2000c101d0e */
[----:B------:R-:W-:-:S03]  /*29d0*/  ISETP.NE.AND P5, PT, R216, RZ, PT ;  /* 0x000000ffd800720c */ /* 0x000fc60003fa5270 */
[----:B--2---:R-:W-:Y:S01]  /*29e0*/  @P4 STG.E.128 desc[UR14][R230.64], R44 ;  /* 0x0000002ce6004986 */ /* 0x004fe2000c101d0e */
[----:B------:R-:W-:-:S03]  /*29f0*/  ISETP.NE.AND P4, PT, R215, RZ, PT ;  /* 0x000000ffd700720c */ /* 0x000fc60003f85270 */
[----:B---3--:R2:W-:Y:S01]  /*2a00*/  @P3 STG.E.128 desc[UR14][R228.64], R48 ;  /* 0x00000030e4003986 */ /* 0x0085e2000c101d0e */
[----:B------:R-:W-:-:S03]  /*2a10*/  ISETP.NE.AND P3, PT, R214, RZ, PT ;  /* 0x000000ffd600720c */ /* 0x000fc60003f65270 */
[----:B----4-:R3:W-:Y:S01]  /*2a20*/  @P0 STG.E.128 desc[UR14][R226.64], R52 ;  /* 0x00000034e2000986 */ /* 0x0107e2000c101d0e */
[----:B------:R-:W-:-:S03]  /*2a30*/  ISETP.NE.AND P0, PT, R212, RZ, PT ;  /* 0x000000ffd400720c */ /* 0x000fc60003f05270 */
[----:B-----5:R4:W-:Y:S01]  /*2a40*/  @P6 STG.E.128 desc[UR14][R224.64], R56 ;  /* 0x00000038e0006986 */ /* 0x0209e2000c101d0e */
[----:B------:R-:W-:Y:S01]  /*2a50*/  PLOP3.LUT P6, PT, PT, PT, UP0, 0x80, 0x0 ;  /* 0x000000000000781c */ /* 0x000fe20003fcf008 */
[----:B------:R-:W-:Y:S02]  /*2a60*/  UPLOP3.LUT UP0, UPT, UPT, UPT, UPT, 0x40, 0x0 ;  /* 0x000000000000789c */ /* 0x000fe40003f0e870 */
[----:B------:R5:W-:Y:S01]  /*2a70*/  @P1 STG.E.128 desc[UR14][R222.64], R60 ;  /* 0x0000003cde001986 */ /* 0x000be2000c101d0e */
[----:B-1----:R-:W-:-:S04]  /*2a80*/  LEA R40, P1, R197, UR6, 0x1 ;  /* 0x00000006c5287c11 */ /* 0x002fc8000f8208ff */
[----:B------:R-:W-:Y:S01]  /*2a90*/  LEA.HI.X R41, R197, UR7, R196, 0x1, P1 ;  /* 0x00000007c5297c11 */ /* 0x000fe200088f0cc4 */
[----:B--2---:R-:W-:Y:S01]  /*2aa0*/  IMAD.MOV.U32 R48, RZ, RZ, R199 ;  /* 0x000000ffff307224 */ /* 0x004fe200078e00c7 */
[----:B------:R-:W-:Y:S01]  /*2ab0*/  LOP3.LUT R199, R64, R3, RZ, 0xfc, !PT ;  /* 0x0000000340c77212 */ /* 0x000fe200078efcff */
[----:B------:R-:W-:Y:S01]  /*2ac0*/  IMAD.MOV.U32 R50, RZ, RZ, R198 ;  /* 0x000000ffff327224 */ /* 0x000fe200078e00c6 */
[----:B------:R-:W-:Y:S01]  /*2ad0*/  LOP3.LUT R198, R4, UR4, RZ, 0xfc, !PT ;  /* 0x0000000404c67c12 */ /* 0x000fe2000f8efcff */
[----:B------:R-:W-:Y:S01]  /*2ae0*/  IMAD.MOV.U32 R51, RZ, RZ, R200 ;  /* 0x000000ffff337224 */ /* 0x000fe200078e00c8 */
[C---:B------:R-:W-:Y:S01]  /*2af0*/  LEA R42, P1, R199.reuse, UR6, 0x1 ;  /* 0x00000006c72a7c11 */ /* 0x040fe2000f8208ff */
[----:B------:R1:W-:Y:S01]  /*2b00*/  @P2 STG.E.128 desc[UR14][R220.64], R32 ;  /* 0x00000020dc002986 */ /* 0x0003e2000c101d0e */
[----:B------:R-:W-:Y:S01]  /*2b10*/  LOP3.LUT R200, R6, UR4, RZ, 0xfc, !PT ;  /* 0x0000000406c87c12 */ /* 0x000fe2000f8efcff */
[----:B---3--:R-:W-:Y:S01]  /*2b20*/  IMAD.MOV.U32 R52, RZ, RZ, R202 ;  /* 0x000000ffff347224 */ /* 0x008fe200078e00ca */
[----:B------:R-:W-:Y:S01]  /*2b30*/  LEA.HI.X R43, R199, UR7, R198, 0x1, P1 ;  /* 0x00000007c72b7c11 */ /* 0x000fe200088f0cc6 */
[----:B----4-:R-:W-:Y:S01]  /*2b40*/  IMAD.MOV.U32 R59, RZ, RZ, R205 ;  /* 0x000000ffff3b7224 */ /* 0x010fe200078e00cd */
[----:B------:R-:W-:Y:S01]  /*2b50*/  LOP3.LUT R202, R8, UR4, RZ, 0xfc, !PT ;  /* 0x0000000408ca7c12 */ /* 0x000fe2000f8efcff */
[----:B-----5:R-:W-:Y:S01]  /*2b60*/  IMAD.MOV.U32 R63, RZ, RZ, R201 ;  /* 0x000000ffff3f7224 */ /* 0x020fe200078e00c9 */
[C---:B------:R-:W-:Y:S01]  /*2b70*/  LOP3.LUT R201, R64.reuse, R5, RZ, 0xfc, !PT ;  /* 0x0000000540c97212 */ /* 0x040fe200078efcff */
[----:B------:R-:W-:Y:S01]  /*2b80*/  IMAD.MOV.U32 R61, RZ, RZ, R203 ;  /* 0x000000ffff3d7224 */ /* 0x000fe200078e00cb */
[C---:B------:R-:W-:Y:S01]  /*2b90*/  LOP3.LUT R203, R64.reuse, R7, RZ, 0xfc, !PT ;  /* 0x0000000740cb7212 */ /* 0x040fe200078efcff */
[----:B------:R2:W-:Y:S01]  /*2ba0*/  @P5 STG.E.128 desc[UR14][R218.64], R36 ;  /* 0x00000024da005986 */ /* 0x0005e2000c101d0e */
[C---:B------:R-:W-:Y:S01]  /*2bb0*/  LEA R44, P1, R201.reuse, UR6, 0x1 ;  /* 0x00000006c92c7c11 */ /* 0x040fe2000f8208ff */
[----:B------:R-:W-:Y:S01]  /*2bc0*/  IMAD.MOV.U32 R53, RZ, RZ, R204 ;  /* 0x000000ffff357224 */ /* 0x000fe200078e00cc */
[----:B------:R-:W-:Y:S01]  /*2bd0*/  LOP3.LUT R205, R64, R9, RZ, 0xfc, !PT ;  /* 0x0000000940cd7212 */ /* 0x000fe200078efcff */
[----:B------:R-:W-:Y:S01]  /*2be0*/  IMAD.MOV.U32 R57, RZ, RZ, R207 ;  /* 0x000000ffff397224 */ /* 0x000fe200078e00cf */
[----:B------:R-:W-:Y:S01]  /*2bf0*/  LEA.HI.X R45, R201, UR7, R200, 0x1, P1 ;  /* 0x00000007c92d7c11 */ /* 0x000fe200088f0cc8 */
[----:B------:R-:W-:Y:S01]  /*2c00*/  IMAD.MOV.U32 R54, RZ, RZ, R206 ;  /* 0x000000ffff367224 */ /* 0x000fe200078e00ce */
[----:B------:R-:W-:Y:S01]  /*2c10*/  LOP3.LUT R204, R10, UR4, RZ, 0xfc, !PT ;  /* 0x000000040acc7c12 */ /* 0x000fe2000f8efcff */
[----:B------:R-:W-:Y:S01]  /*2c20*/  IMAD.MOV.U32 R56, RZ, RZ, R208 ;  /* 0x000000ffff387224 */ /* 0x000fe200078e00d0 */
[C---:B-1----:R-:W-:Y:S01]  /*2c30*/  LEA R34, P1, R203.reuse, UR6, 0x1 ;  /* 0x00000006cb227c11 */ /* 0x042fe2000f8208ff */
[----:B------:R-:W-:Y:S01]  /*2c40*/  IMAD.MOV.U32 R60, RZ, RZ, R210 ;  /* 0x000000ffff3c7224 */ /* 0x000fe200078e00d2 */
[----:B------:R-:W-:Y:S01]  /*2c50*/  LOP3.LUT R207, R64, R11, RZ, 0xfc, !PT ;  /* 0x0000000b40cf7212 */ /* 0x000fe200078efcff */
[----:B------:R-:W-:Y:S01]  /*2c60*/  IMAD.MOV.U32 R55, RZ, RZ, R209 ;  /* 0x000000ffff377224 */ /* 0x000fe200078e00d1 */
[----:B------:R-:W-:Y:S01]  /*2c70*/  LEA.HI.X R35, R203, UR7, R202, 0x1, P1 ;  /* 0x00000007cb237c11 */ /* 0x000fe200088f0cca */
[----:B------:R-:W-:Y:S01]  /*2c80*/  IMAD.MOV.U32 R58, RZ, RZ, R211 ;  /* 0x000000ffff3a7224 */ /* 0x000fe200078e00d3 */
[----:B------:R-:W-:-:S02]  /*2c90*/  LOP3.LUT R206, R12, UR4, RZ, 0xfc, !PT ;  /* 0x000000040cce7c12 */ /* 0x000fc4000f8efcff */
[----:B------:R-:W-:Y:S02]  /*2ca0*/  LOP3.LUT R208, R14, UR4, RZ, 0xfc, !PT ;  /* 0x000000040ed07c12 */ /* 0x000fe4000f8efcff */
[C---:B--2---:R-:W-:Y:S02]  /*2cb0*/  LEA R36, P1, R205.reuse, UR6, 0x1 ;  /* 0x00000006cd247c11 */ /* 0x044fe4000f8208ff */
[----:B------:R-:W-:Y:S01]  /*2cc0*/  LOP3.LUT R210, R16, UR4, RZ, 0xfc, !PT ;  /* 0x0000000410d27c12 */ /* 0x000fe2000f8efcff */
[----:B------:R-:W-:Y:S01]  /*2cd0*/  ULEA UR4, UR5, UR10, 0xd ;  /* 0x0000000a05047291 */ /* 0x000fe2000f8e683f */
[----:B------:R-:W-:Y:S02]  /*2ce0*/  LEA.HI.X R37, R205, UR7, R204, 0x1, P1 ;  /* 0x00000007cd257c11 */ /* 0x000fe400088f0ccc */
[----:B------:R-:W-:Y:S02]  /*2cf0*/  LEA R32, P1, R207, UR6, 0x1 ;  /* 0x00000006cf207c11 */ /* 0x000fe4000f8208ff */
[----:B------:R-:W-:-:S02]  /*2d00*/  LOP3.LUT R209, R64, R13, RZ, 0xfc, !PT ;  /* 0x0000000d40d17212 */ /* 0x000fc400078efcff */
[----:B------:R-:W-:Y:S02]  /*2d10*/  LEA R49, R171, UR4, 0x1 ;  /* 0x00000004ab317c11 */ /* 0x000fe4000f8e08ff */
[----:B------:R-:W-:Y:S02]  /*2d20*/  LEA.HI.X R33, R207, UR7, R206, 0x1, P1 ;  /* 0x00000007cf217c11 */ /* 0x000fe400088f0cce */
[----:B------:R-:W-:Y:S01]  /*2d30*/  LEA R38, P1, R209, UR6, 0x1 ;  /* 0x00000006d1267c11 */ /* 0x000fe2000f8208ff */
[----:B------:R-:W-:Y:S01]  /*2d40*/  @!PT LDS RZ, [RZ] ;  /* 0x00000000fffff984 */ /* 0x000fe20000000800 */
[----:B------:R-:W-:Y:S01]  /*2d50*/  @!PT LDS RZ, [RZ] ;  /* 0x00000000fffff984 */ /* 0x000fe20000000800 */
[----:B------:R-:W-:Y:S01]  /*2d60*/  @!PT LDS RZ, [RZ] ;  /* 0x00000000fffff984 */ /* 0x000fe20000000800 */
[----:B------:R1:W-:Y:S01]  /*2d70*/  LDGSTS.E.BYPASS.128 [R49], desc[UR14][R40.64], !PT ;  /* 0x0000000028317fae */ /* 0x0003e2000f901c4e */
[----:B------:R-:W-:Y:S02]  /*2d80*/  LOP3.LUT R211, R64, R15, RZ, 0xfc, !PT ;  /* 0x0000000f40d37212 */ /* 0x000fe400078efcff */
[----:B------:R-:W-:Y:S01]  /*2d90*/  LOP3.LUT P5, RZ, R181, 0x800, RZ, 0xc0, !PT ;  /* 0x00000800b5ff7812 */ /* 0x000fe200078ac0ff */
[----:B------:R2:W-:Y:S01]  /*2da0*/  LDGSTS.E.BYPASS.128 [R49+0x400], desc[UR14][R42.64], !PT ;  /* 0x004000002a317fae */ /* 0x0005e2000f901c4e */
[----:B------:R-:W-:-:S02]  /*2db0*/  LEA.HI.X R39, R209, UR7, R208, 0x1, P1 ;  /* 0x00000007d1277c11 */ /* 0x000fc400088f0cd0 */
[----:B------:R-:W-:Y:S01]  /*2dc0*/  LEA R46, P1, R211, UR6, 0x1 ;  /* 0x00000006d32e7c11 */ /* 0x000fe2000f8208ff */
[----:B------:R3:W-:Y:S01]  /*2dd0*/  LDGSTS.E.BYPASS.128 [R49+0x800], desc[UR14][R44.64], !PT ;  /* 0x008000002c317fae */ /* 0x0007e2000f901c4e */
[----:B------:R-:W-:Y:S02]  /*2de0*/  LOP3.LUT P2, RZ, R181, 0x40, RZ, 0xc0, !PT ;  /* 0x00000040b5ff7812 */ /* 0x000fe4000784c0ff */
[----:B------:R-:W-:Y:S01]  /*2df0*/  LEA.HI.X R47, R211, UR7, R210, 0x1, P1 ;  /* 0x00000007d32f7c11 */ /* 0x000fe200088f0cd2 */
[----:B------:R4:W-:Y:S01]  /*2e00*/  LDGSTS.E.BYPASS.128 [R49+0xc00], desc[UR14][R34.64], !PT ;  /* 0x00c0000022317fae */ /* 0x0009e2000f901c4e */
[----:B------:R-:W-:Y:S01]  /*2e10*/  LOP3.LUT P1, RZ, R181, 0x8, RZ, 0xc0, !PT ;  /* 0x00000008b5ff7812 */ /* 0x000fe2000782c0ff */
[----:B-1----:R-:W-:Y:S02]  /*2e20*/  IMAD.MOV.U32 R40, RZ, RZ, R52 ;  /* 0x000000ffff287224 */ /* 0x002fe400078e0034 */
[----:B------:R1:W-:Y:S01]  /*2e30*/  LDGSTS.E.BYPASS.128 [R49+0x1000], desc[UR14][R36.64], !PT ;  /* 0x0100000024317fae */ /* 0x0003e2000f901c4e */
[----:B--2---:R-:W-:-:S03]  /*2e40*/  IMAD.MOV.U32 R42, RZ, RZ, R51 ;  /* 0x000000ffff2a7224 */ /* 0x004fc600078e0033 */
[----:B------:R2:W-:Y:S01]  /*2e50*/  LDGSTS.E.BYPASS.128 [R49+0x1400], desc[UR14][R32.64], !PT ;  /* 0x0140000020317fae */ /* 0x0005e2000f901c4e */
[----:B---3--:R-:W-:Y:S01]  /*2e60*/  IMAD.MOV.U32 R44, RZ, RZ, R50 ;  /* 0x000000ffff2c7224 */ /* 0x008fe200078e0032 */
[----:B----4-:R-:W-:Y:S02]  /*2e70*/  P2R R35, PR, RZ, 0x8 ;  /* 0x00000008ff237803 */ /* 0x010fe40000000000 */
[----:B------:R3:W-:Y:S01]  /*2e80*/  LDGSTS.E.BYPASS.128 [R49+0x1800], desc[UR14][R38.64], !PT ;  /* 0x0180000026317fae */ /* 0x0007e2000f901c4e */
[----:B------:R-:W-:Y:S01]  /*2e90*/  LOP3.LUT P3, RZ, R181, 0x200, RZ, 0xc0, !PT ;  /* 0x00000200b5ff7812 */ /* 0x000fe2000786c0ff */
[----:B------:R-:W-:Y:S02]  /*2ea0*/  IMAD.MOV.U32 R34, RZ, RZ, R56 ;  /* 0x000000ffff227224 */ /* 0x000fe400078e0038 */
[----:B------:R4:W-:Y:S01]  /*2eb0*/  LDGSTS.E.BYPASS.128 [R49+0x1c00], desc[UR14][R46.64], !PT ;  /* 0x01c000002e317fae */ /* 0x0009e2000f901c4e */
[----:B-1----:R-:W-:Y:S01]  /*2ec0*/  IMAD.MOV.U32 R36, RZ, RZ, R54 ;  /* 0x000000ffff247224 */ /* 0x002fe200078e0036 */
[----:B--2---:R-:W-:-:S02]  /*2ed0*/  P2R R33, PR, RZ, 0x10 ;  /* 0x00000010ff217803 */ /* 0x004fc40000000000 */
[----:B------:R-:W0:Y:S01]  /*2ee0*/  LDGDEPBAR ;  /* 0x00000000000079af */ /* 0x000e220000000000 */
[C---:B------:R-:W-:Y:S01]  /*2ef0*/  LOP3.LUT P4, RZ, R181.reuse, 0x400, RZ, 0xc0, !PT ;  /* 0x00000400b5ff7812 */ /* 0x040fe2000788c0ff */
[----:B------:R-:W-:Y:S01]  /*2f00*/  IMAD.MOV.U32 R32, RZ, RZ, R60 ;  /* 0x000000ffff207224 */ /* 0x000fe200078e003c */
[----:B------:R-:W-:Y:S01]  /*2f10*/  LOP3.LUT R181, R181, 0xfffffeff, RZ, 0xc0, !PT ;  /* 0xfffffeffb5b57812 */ /* 0x000fe200078ec0ff */
[----:B---3--:R-:W-:Y:S02]  /*2f20*/  IMAD.MOV.U32 R38, RZ, RZ, R53 ;  /* 0x000000ffff267224 */ /* 0x008fe400078e0035 */
[----:B------:R-:W-:Y:S01]  /*2f30*/  IMAD.MOV.U32 R53, RZ, RZ, R58 ;  /* 0x000000ffff357224 */ /* 0x000fe200078e003a */
[----:B------:R-:W-:Y:S01]  /*2f40*/  @P5 LOP3.LUT R181, R181, 0x100, RZ, 0xfc, !PT ;  /* 0x00000100b5b55812 */ /* 0x000fe200078efcff */
[----:B----4-:R-:W-:Y:S01]  /*2f50*/  IMAD.MOV.U32 R46, RZ, RZ, R65 ;  /* 0x000000ffff2e7224 */ /* 0x010fe200078e0041 */
[----:B------:R-:W-:Y:S01]  /*2f60*/  ISETP.NE.AND P5, PT, R33, RZ, PT ;  /* 0x000000ff2100720c */ /* 0x000fe20003fa5270 */
[----:B------:R-:W-:Y:S01]  /*2f70*/  IMAD.MOV.U32 R65, RZ, RZ, R48 ;  /* 0x000000ffff417224 */ /* 0x000fe200078e0030 */
[----:B------:R-:W-:-:S04]  /*2f80*/  LOP3.LUT R181, R181, 0xffffff7f, RZ, 0xc0, !PT ;  /* 0xffffff7fb5b57812 */ /* 0x000fc800078ec0ff */
[----:B------:R-:W-:Y:S02]  /*2f90*/  @P4 LOP3.LUT R181, R181, 0x80, RZ, 0xfc, !PT ;  /* 0x00000080b5b54812 */ /* 0x000fe400078efcff */
[----:B------:R-:W-:Y:S02]  /*2fa0*/  PLOP3.LUT P4, PT, PT, PT, PT, 0x8, 0x0 ;  /* 0x000000000000781c */ /* 0x000fe40003f8e170 */
[----:B------:R-:W-:-:S04]  /*2fb0*/  LOP3.LUT R181, R181, 0xffffffdf, RZ, 0xc0, !PT ;  /* 0xffffffdfb5b57812 */ /* 0x000fc800078ec0ff */
[----:B------:R-:W-:Y:S02]  /*2fc0*/  @P3 LOP3.LUT R181, R181, 0x20, RZ, 0xfc, !PT ;  /* 0x00000020b5b53812 */ /* 0x000fe400078efcff */
[----:B------:R-:W-:Y:S02]  /*2fd0*/  PLOP3.LUT P3, PT, PT, PT, PT, 0x8, 0x0 ;  /* 0x000000000000781c */ /* 0x000fe40003f6e170 */
[----:B------:R-:W-:-:S04]  /*2fe0*/  LOP3.LUT R181, R181, 0xffffffef, RZ, 0xc0, !PT ;  /* 0xffffffefb5b57812 */ /* 0x000fc800078ec0ff */
[----:B------:R-:W-:Y:S02]  /*2ff0*/  @P2 LOP3.LUT R181, R181, 0x10, RZ, 0xfc, !PT ;  /* 0x00000010b5b52812 */ /* 0x000fe400078efcff */
[----:B------:R-:W-:Y:S02]  /*3000*/  ISETP.NE.AND P2, PT, R35, RZ, PT ;  /* 0x000000ff2300720c */ /* 0x000fe40003f45270 */
[----:B------:R-:W-:-:S04]  /*3010*/  LOP3.LUT R181, R181, 0xfffffffb, RZ, 0xc0, !PT ;  /* 0xfffffffbb5b57812 */ /* 0x000fc800078ec0ff */
[----:B------:R-:W-:Y:S02]  /*3020*/  @P1 LOP3.LUT R181, R181, 0x4, RZ, 0xfc, !PT ;  /* 0x00000004b5b51812 */ /* 0x000fe400078efcff */
[----:B------:R-:W-:Y:S02]  /*3030*/  PLOP3.LUT P1, PT, P0, PT, PT, 0x80, 0x0 ;  /* 0x000000000000781c */ /* 0x000fe4000072f070 */
[----:B------:R-:W-:Y:S02]  /*3040*/  LOP3.LUT R181, R181, 0xfffff7ff, RZ, 0xc0, !PT ;  /* 0xfffff7ffb5b57812 */ /* 0x000fe400078ec0ff */
[----:B------:R-:W-:Y:S02]  /*3050*/  PLOP3.LUT P0, PT, PT, PT, PT, 0x8, 0x0 ;  /* 0x000000000000781c */ /* 0x000fe40003f0e170 */
[----:B------:R-:W-:Y:S02]  /*3060*/  @P3 LOP3.LUT R181, R181, 0x800, RZ, 0xfc, !PT ;  /* 0x00000800b5b53812 */ /* 0x000fe400078efcff */
[----:B------:R-:W-:-:S02]  /*3070*/  PLOP3.LUT P3, PT, PT, PT, PT, 0x8, 0x0 ;  /* 0x000000000000781c */ /* 0x000fc40003f6e170 */
        /* <DEDUP_REMOVED lines=11> */
[----:B------:R-:W-:Y:S01]  /*3130*/  PLOP3.LUT P4, PT, PT, PT, PT, 0x8, 0x0 ;  /* 0x000000000000781c */ /* 0x000fe20003f8e170 */
[----:B------:R-:W-:-:S12]  /*3140*/  @P6 BRA `(.L_x_0) ;  /* 0xffffffe800286947 */ /* 0x000fd8000383ffff */
[----:B------:R-:W-:-:S04]  /*3150*/  DEPBAR.LE SB0, 0x0 ;  /* 0x000080000000791a */ /* 0x000fc80000000000 */
[----:B------:R-:W-:Y:S01]  /*3160*/  ULDC.64 UR4, c[0x0][0x240] ;  /* 0x0000900000047ab9 */ /* 0x000fe20000000a00 */
[----:B------:R-:W-:Y:S01]  /*3170*/  LOP3.LUT P6, RZ, R181, 0x100000, RZ, 0xc0, !PT ;  /* 0x00100000b5ff7812 */ /* 0x000fe200078cc0ff */
[----:B------:R-:W-:Y:S01]  /*3180*/  UIMAD.WIDE UR4, UR11, 0x4, UR4 ;  /* 0x000000040b0478a5 */ /* 0x000fe2000f8e0204 */
[----:B------:R-:W-:-:S05]  /*3190*/  IMAD.MOV.U32 R34, RZ, RZ, RZ ;  /* 0x000000ffff227224 */ /* 0x000fca00078e00ff */
[----:B------:R-:W-:-:S04]  /*31a0*/  LEA R32, P0, R195, UR4, 0x2 ;  /* 0x00000004c3207c11 */ /* 0x000fc8000f8010ff */
[----:B------:R-:W-:Y:S01]  /*31b0*/  LEA.HI.X R33, R195, UR5, R194, 0x2, P0 ;  /* 0x00000005c3217c11 */ /* 0x000fe200080f14c2 */
[----:B------:R-:W-:Y:S01]  /*31c0*/  BAR.SYNC.DEFER_BLOCKING 0x0 ;  /* 0x0000000000007b1d */ /* 0x000fe20000010000 */
[----:B------:R-:W-:-:S04]  /*31d0*/  USHF.R.S32.HI UR8, URZ, 0x1f, UR12 ;  /* 0x0000001f3f087899 */ /* 0x000fc8000801140c */
[----:B------:R-:W-:Y:S01]  /*31e0*/  USHF.L.U64.HI UR8, UR12, 0x1, UR8 ;  /* 0x000000010c087899 */ /* 0x000fe20008010208 */
[----:B------:R-:W-:Y:S01]  /*31f0*/  LOP3.LUT R35, R0, 0x38, R180, 0xf8, !PT ;  /* 0x0000003800237812 */ /* 0x000fe200078ef8b4 */
[----:B------:R-:W-:Y:S01]  /*3200*/  USHF.L.U32 UR7, UR12, 0x1, URZ ;  /* 0x000000010c077899 */ /* 0x000fe2000800063f */
[----:B------:R-:W-:Y:S02]  /*3210*/  ULDC.64 UR4, c[0x0][0x210] ;  /* 0x0000840000047ab9 */ /* 0x000fe40000000a00 */
[----:B------:R-:W-:Y:S01]  /*3220*/  ULDC.64 UR12, c[0x0][0x228] ;  /* 0x00008a00000c7ab9 */ /* 0x000fe20000000a00 */
[----:B------:R-:W-:Y:S01]  /*3230*/  UIADD3 UR9, UP0, UR7, UR4, URZ ;  /* 0x0000000407097290 */ /* 0x000fe2000ff1e03f */
[C---:B------:R-:W-:Y:S01]  /*3240*/  IMAD.SHL.U32 R48, R35.reuse, 0x2, RZ ;  /* 0x0000000223307824 */ /* 0x040fe200078e00ff */
[----:B------:R-:W-:Y:S02]  /*3250*/  SHF.L.U64.HI R35, R35, 0x1, R2 ;  /* 0x0000000123237819 */ /* 0x000fe40000010202 */
[----:B------:R-:W-:-:S02]  /*3260*/  UIADD3.X UR11, UR8, UR5, URZ, UP0, !UPT ;  /* 0x00000005080b7290 */ /* 0x000fc400087fe43f */
[----:B------:R-:W-:-:S04]  /*3270*/  IADD3 R48, P0, R48, UR9, RZ ;  /* 0x0000000930307c10 */ /* 0x000fc8000ff1e0ff */
[----:B------:R-:W-:Y:S01]  /*3280*/  IADD3.X R49, R35, UR11, RZ, P0, !PT ;  /* 0x0000000b23317c10 */ /* 0x000fe200087fe4ff */
[----:B------:R-:W-:Y:S01]  /*3290*/  UIADD3 UR7, UP0, UR7, UR12, URZ ;  /* 0x0000000c07077290 */ /* 0x000fe2000ff1e03f */
[----:B------:R-:W-:Y:S01]  /*32a0*/  UMOV UR5, 0x1 ;  /* 0x0000000100057882 */ /* 0x000fe20000000000 */
[----:B------:R-:W-:Y:S02]  /*32b0*/  UMOV UR4, URZ ;  /* 0x0000003f00047c82 */ /* 0x000fe40008000000 */
[----:B------:R-:W-:Y:S01]  /*32c0*/  UIADD3.X UR8, UR8, UR13, URZ, UP0, !UPT ;  /* 0x0000000d08087290 */ /* 0x000fe200087fe43f */
[----:B------:R1:W2:Y:S01]  /*32d0*/  @P6 LDG.E R34, desc[UR14][R32.64] ;  /* 0x0000000e20226981 */ /* 0x0002a2000c1e1900 */
[----:B------:R-:W-:Y:S01]  /*32e0*/  ISETP.NE.U32.AND P1, PT, R155, RZ, PT ;  /* 0x000000ff9b00720c */ /* 0x000fe20003f25070 */
[----:B------:R-:W-:Y:S01]  /*32f0*/  IMAD.MOV.U32 R195, RZ, RZ, 0x80 ;  /* 0x00000080ffc37424 */ /* 0x000fe200078e00ff */
[----:B------:R-:W-:Y:S01]  /*3300*/  LEA R65, R171, UR10, 0x1 ;  /* 0x0000000aab417c11 */ /* 0x000fe2000f8e08ff */
[----:B------:R-:W-:Y:S01]  /*3310*/  UMOV UR6, 0xffffffff ;  /* 0xffffffff00067882 */ /* 0x000fe20000000000 */
[----:B------:R-:W-:Y:S01]  /*3320*/  ISETP.NE.U32.AND P6, PT, R154, RZ, PT ;  /* 0x000000ff9a00720c */ /* 0x000fe20003fc5070 */
[----:B------:R-:W-:Y:S01]  /*3330*/  UPLOP3.LUT UP0, UPT, UPT, UPT, UPT, 0x80, 0x0 ;  /* 0x000000000000789c */ /* 0x000fe20003f0f070 */
[----:B------:R-:W-:-:S02]  /*3340*/  ISETP.NE.U32.AND P5, PT, R153, RZ, PT ;  /* 0x000000ff9900720c */ /* 0x000fc40003fa5070 */
[----:B------:R-:W-:Y:S01]  /*3350*/  ISETP.NE.U32.AND P4, PT, R152, RZ, PT ;  /* 0x000000ff9800720c */ /* 0x000fe20003f85070 */
[----:B-1----:R-:W1:Y:S01]  /*3360*/  S2R R32, SR_TID.X ;  /* 0x0000000000207919 */ /* 0x002e620000002100 */
[----:B------:R-:W-:Y:S02]  /*3370*/  LOP3.LUT R33, R3, 0x38, R180, 0xf8, !PT ;  /* 0x0000003803217812 */ /* 0x000fe400078ef8b4 */
[----:B------:R-:W-:Y:S02]  /*3380*/  ISETP.NE.U32.AND P3, PT, R143, RZ, PT ;  /* 0x000000ff8f00720c */ /* 0x000fe40003f65070 */
[----:B------:R-:W-:Y:S01]  /*3390*/  P2R R66, PR, RZ, 0x2 ;  /* 0x00000002ff427803 */ /* 0x000fe20000000000 */
[C---:B------:R-:W-:Y:S01]  /*33a0*/  IMAD.SHL.U32 R50, R33.reuse, 0x2, RZ ;  /* 0x0000000221327824 */ /* 0x040fe200078e00ff */
[----:B------:R-:W-:Y:S02]  /*33b0*/  SHF.L.U64.HI R33, R33, 0x1, R4 ;  /* 0x0000000121217819 */ /* 0x000fe40000010204 */
[----:B------:R-:W-:-:S02]  /*33c0*/  ISETP.NE.U32.AND P2, PT, R142, RZ, PT ;  /* 0x000000ff8e00720c */ /* 0x000fc40003f45070 */
[----:B------:R-:W-:-:S04]  /*33d0*/  IADD3 R50, P0, R50, UR9, RZ ;  /* 0x0000000932327c10 */ /* 0x000fc8000ff1e0ff */
[----:B------:R-:W-:Y:S02]  /*33e0*/  IADD3.X R51, R33, UR11, RZ, P0, !PT ;  /* 0x0000000b21337c10 */ /* 0x000fe400087fe4ff */
[----:B------:R-:W-:-:S05]  /*33f0*/  LOP3.LUT R33, R5, 0x38, R180, 0xf8, !PT ;  /* 0x0000003805217812 */ /* 0x000fca00078ef8b4 */
[C---:B------:R-:W-:Y:S01]  /*3400*/  IMAD.SHL.U32 R52, R33.reuse, 0x2, RZ ;  /* 0x0000000221347824 */ /* 0x040fe200078e00ff */
[----:B------:R-:W-:-:S04]  /*3410*/  SHF.L.U64.HI R33, R33, 0x1, R6 ;  /* 0x0000000121217819 */ /* 0x000fc80000010206 */
[----:B------:R-:W-:-:S04]  /*3420*/  IADD3 R52, P0, R52, UR9, RZ ;  /* 0x0000000934347c10 */ /* 0x000fc8000ff1e0ff */
[----:B------:R-:W-:Y:S02]  /*3430*/  IADD3.X R53, R33, UR11, RZ, P0, !PT ;  /* 0x0000000b21357c10 */ /* 0x000fe400087fe4ff */
[----:B------:R-:W-:Y:S02]  /*3440*/  LOP3.LUT R33, R7, 0x38, R180, 0xf8, !PT ;  /* 0x0000003807217812 */ /* 0x000fe400078ef8b4 */
[C---:B-1----:R-:W-:Y:S01]  /*3450*/  LOP3.LUT R41, R32.reuse, 0x3f, RZ, 0xc0, !PT ;  /* 0x0000003f20297812 */ /* 0x042fe200078ec0ff */
[----:B------:R-:W-:Y:S02]  /*3460*/  IMAD.SHL.U32 R32, R32, 0x2, RZ ;  /* 0x0000000220207824 */ /* 0x000fe400078e00ff */
[C---:B------:R-:W-:Y:S01]  /*3470*/  IMAD.SHL.U32 R54, R33.reuse, 0x2, RZ ;  /* 0x0000000221367824 */ /* 0x040fe200078e00ff */
[----:B------:R-:W-:Y:S02]  /*3480*/  SHF.L.U64.HI R33, R33, 0x1, R8 ;  /* 0x0000000121217819 */ /* 0x000fe40000010208 */
[----:B------:R-:W-:-:S02]  /*3490*/  LEA R41, R41, UR10, 0x2 ;  /* 0x0000000a29297c11 */ /* 0x000fc4000f8e10ff */
[----:B------:R-:W-:Y:S02]  /*34a0*/  IADD3 R54, P0, R54, UR9, RZ ;  /* 0x0000000936367c10 */ /* 0x000fe4000ff1e0ff */
[----:B------:R-:W-:Y:S02]  /*34b0*/  LOP3.LUT R32, R32, 0x6, RZ, 0xc0, !PT ;  /* 0x0000000620207812 */ /* 0x000fe400078ec0ff */
[----:B------:R-:W-:Y:S02]  /*34c0*/  IADD3.X R55, R33, UR11, RZ, P0, !PT ;  /* 0x0000000b21377c10 */ /* 0x000fe400087fe4ff */
[----:B------:R-:W-:Y:S02]  /*34d0*/  LOP3.LUT R33, R9, 0x38, R180, 0xf8, !PT ;  /* 0x0000003809217812 */ /* 0x000fe400078ef8b4 */
[----:B------:R-:W-:-:S03]  /*34e0*/  LEA R64, R32, UR10, 0x2 ;  /* 0x0000000a20407c11 */ /* 0x000fc6000f8e10ff */
[C---:B------:R-:W-:Y:S01]  /*34f0*/  IMAD.SHL.U32 R56, R33.reuse, 0x2, RZ ;  /* 0x0000000221387824 */ /* 0x040fe200078e00ff */
[----:B------:R-:W-:-:S04]  /*3500*/  SHF.L.U64.HI R33, R33, 0x1, R10 ;  /* 0x0000000121217819 */ /* 0x000fc8000001020a */
[----:B------:R-:W-:-:S04]  /*3510*/  IADD3 R56, P0, R56, UR9, RZ ;  /* 0x0000000938387c10 */ /* 0x000fc8000ff1e0ff */
[----:B------:R-:W-:Y:S02]  /*3520*/  IADD3.X R57, R33, UR11, RZ, P0, !PT ;  /* 0x0000000b21397c10 */ /* 0x000fe400087fe4ff */
[----:B------:R-:W-:-:S05]  /*3530*/  LOP3.LUT R33, R11, 0x38, R180, 0xf8, !PT ;  /* 0x000000380b217812 */ /* 0x000fca00078ef8b4 */
        /* <DEDUP_REMOVED lines=13> */
[----:B------:R-:W-:Y:S01]  /*3610*/  IADD3.X R63, R33, UR11, RZ, P0, !PT ;  /* 0x0000000b213f7c10 */ /* 0x000fe200087fe4ff */
[----:B--2---:R-:W-:-:S05]  /*3620*/  FMUL R34, R34, 1.4426950216293334961 ;  /* 0x3fb8aa3b22227820 */ /* 0x004fca0000400000 */
[----:B------:R-:W-:-:S13]  /*3630*/  FSETP.GEU.AND P0, PT, R34, -126, PT ;  /* 0xc2fc00002200780b */ /* 0x000fda0003f0e000 */
[----:B------:R-:W-:-:S04]  /*3640*/  @!P0 FMUL R34, R34, 0.5 ;  /* 0x3f00000022228820 */ /* 0x000fc80000400000 */
[----:B------:R-:W1:Y:S02]  /*3650*/  MUFU.EX2 R40, R34 ;  /* 0x0000002200287308 */ /* 0x000e640000000800 */
[----:B-1----:R-:W-:Y:S01]  /*3660*/  @!P0 FMUL R40, R40, R40 ;  /* 0x0000002828288220 */ /* 0x002fe20000400000 */
[----:B------:R-:W-:-:S04]  /*3670*/  ISETP.NE.U32.AND P0, PT, R140, RZ, PT ;  /* 0x000000ff8c00720c */ /* 0x000fc80003f05070 */
[----:B------:R-:W-:Y:S01]  /*3680*/  STS [R41], R40 ;  /* 0x0000002829007388 */ /* 0x000fe20000000800 */
[----:B------:R-:W-:Y:S06]  /*3690*/  BAR.SYNC.DEFER_BLOCKING 0x0 ;  /* 0x0000000000007b1d */ /* 0x000fec0000010000 */
[----:B------:R-:W1:Y:S04]  /*36a0*/  LDS.64 R46, [R64] ;  /* 0x00000000402e7984 */ /* 0x000e680000000a00 */
[----:B------:R-:W2:Y:S04]  /*36b0*/  LDS.64 R44, [R64+0x20] ;  /* 0x00002000402c7984 */ /* 0x000ea80000000a00 */
[----:B------:R-:W3:Y:S04]  /*36c0*/  LDS.64 R32, [R64+0x40] ;  /* 0x0000400040207984 */ /* 0x000ee80000000a00 */
[----:B------:R-:W4:Y:S04]  /*36d0*/  LDS.64 R34, [R64+0x60] ;  /* 0x0000600040227984 */ /* 0x000f280000000a00 */
[----:B------:R-:W1:Y:S04]  /*36e0*/  LDS.64 R38, [R64+0x80] ;  /* 0x0000800040267984 */ /* 0x000e680000000a00 */
[----:B------:R-:W1:Y:S04]  /*36f0*/  LDS.64 R42, [R64+0xa0] ;  /* 0x0000a000402a7984 */ /* 0x000e680000000a00 */
[----:B------:R-:W1:Y:S04]  /*3700*/  LDS.64 R36, [R64+0xc0] ;  /* 0x0000c00040247984 */ /* 0x000e680000000a00 */
[----:B------:R5:W1:Y:S01]  /*3710*/  LDS.64 R40, [R64+0xe0] ;  /* 0x0000e00040287984 */ /* 0x000a620000000a00 */
[----:B------:R-:W-:Y:S01]  /*3720*/  BAR.SYNC.DEFER_BLOCKING 0x0 ;  /* 0x0000000000007b1d */ /* 0x000fe20000010000 */
[----:B-----5:R-:W-:-:S05]  /*3730*/  P2R R64, PR, RZ, 0x40 ;  /* 0x00000040ff407803 */ /* 0x020fca0000000000 */
[----:B------:R-:W-:Y:S01]  /*3740*/  @!PT LDS RZ, [RZ] ;  /* 0x00000000fffff984 */ /* 0x000fe20000000800 */
[----:B------:R-:W-:Y:S01]  /*3750*/  @!PT LDS RZ, [RZ] ;  /* 0x00000000fffff984 */ /* 0x000fe20000000800 */
[----:B------:R-:W-:Y:S01]  /*3760*/  @!PT LDS RZ, [RZ] ;  /* 0x00000000fffff984 */ /* 0x000fe20000000800 */
[----:B------:R-:W-:Y:S01]  /*3770*/  LDGSTS.E.BYPASS.128 [R65], desc[UR14][R48.64], P1 ;  /* 0x0000000030417fae */ /* 0x000fe20008901c4e */
[----:B------:R-:W-:-:S03]  /*3780*/  ISETP.NE.U32.AND P1, PT, R141, RZ, PT ;  /* 0x000000ff8d00720c */ /* 0x000fc60003f25070 */
[----:B------:R-:W-:Y:S01]  /*3790*/  LDGSTS.E.BYPASS.128 [R65+0x400], desc[UR14][R50.64], P6 ;  /* 0x0040000032417fae */ /* 0x000fe2000b101c4e */
[----:B------:R-:W-:-:S03]  /*37a0*/  ISETP.NE.AND P6, PT, R66, RZ, PT ;  /* 0x000000ff4200720c */ /* 0x000fc60003fc5270 */
[----:B------:R-:W-:Y:S04]  /*37b0*/  LDGSTS.E.BYPASS.128 [R65+0x800], desc[UR14][R52.64], P5 ;  /* 0x0080000034417fae */ /* 0x000fe8000a901c4e */
[----:B------:R-:W-:Y:S04]  /*37c0*/  LDGSTS.E.BYPASS.128 [R65+0xc00], desc[UR14][R54.64], P4 ;  /* 0x00c0000036417fae */ /* 0x000fe8000a101c4e */
[----:B------:R-:W-:Y:S04]  /*37d0*/  LDGSTS.E.BYPASS.128 [R65+0x1000], desc[UR14][R56.64], P3 ;  /* 0x0100000038417fae */ /* 0x000fe80009901c4e */
[----:B------:R-:W-:Y:S04]  /*37e0*/  LDGSTS.E.BYPASS.128 [R65+0x1400], desc[UR14][R58.64], P2 ;  /* 0x014000003a417fae */ /* 0x000fe80009101c4e */
[----:B------:R-:W-:Y:S04]  /*37f0*/  LDGSTS.E.BYPASS.128 [R65+0x1800], desc[UR14][R60.64], P1 ;  /* 0x018000003c417fae */ /* 0x000fe80008901c4e */
[----:B------:R-:W-:Y:S04]  /*3800*/  LDGSTS.E.BYPASS.128 [R65+0x1c00], desc[UR14][R62.64], P0 ;  /* 0x01c000003e417fae */ /* 0x000fe80008101c4e */
[----:B------:R-:W0:Y:S01]  /*3810*/  LDGDEPBAR ;  /* 0x00000000000079af */ /* 0x000e220000000000 */
[----:B------:R-:W-:Y:S06]  /*3820*/  BAR.SYNC.DEFER_BLOCKING 0x0 ;  /* 0x0000000000007b1d */ /* 0x000fec0000010000 */
[----:B------:R-:W-:Y:S01]  /*3830*/  @!PT LDS RZ, [RZ] ;  /* 0x00000000fffff984 */ /* 0x000fe20000000800 */
[----:B------:R-:W-:Y:S01]  /*3840*/  @!PT LDS RZ, [RZ] ;  /* 0x00000000fffff984 */ /* 0x000fe20000000800 */
[----:B------:R-:W-:Y:S01]  /*3850*/  @!PT LDS RZ, [RZ] ;  /* 0x00000000fffff984 */ /* 0x000fe20000000800 */
[----:B------:R5:W-:Y:S01]  /*3860*/  LDGSTS.E.BYPASS.128 [R65+0x2000], desc[UR14][R48.64+0x80], P6 ;  /* 0x0200008030417fae */ /* 0x000be2000b101c4e */
[----:B------:R-:W-:-:S13]  /*3870*/  ISETP.NE.AND P6, PT, R64, RZ, PT ;  /* 0x000000ff4000720c */ /* 0x000fda0003fc5270 */
[----:B------:R1:W-:Y:S04]  /*3880*/  LDGSTS.E.BYPASS.128 [R65+0x2400], desc[UR14][R50.64+0x80], P6 ;  /* 0x0240008032417fae */ /* 0x0003e8000b101c4e */
[----:B------:R1:W-:Y:S01]  /*3890*/  LDGSTS.E.BYPASS.128 [R65+0x2800], desc[UR14][R52.64+0x80], P5 ;  /* 0x0280008034417fae */ /* 0x0003e2000a901c4e */
[----:B------:R-:W-:-:S03]  /*38a0*/  LOP3.LUT P5, RZ, R181, 0x1000, RZ, 0xc0, !PT ;  /* 0x00001000b5ff7812 */ /* 0x000fc600078ac0ff */
        /* <DEDUP_REMOVED lines=9> */
[C---:B------:R-:W-:Y:S02]  /*3940*/  LOP3.LUT P0, RZ, R181.reuse, 0x40000, RZ, 0xc0, !PT ;  /* 0x00040000b5ff7812 */ /* 0x040fe4000780c0ff */
[----:B-----5:R-:W-:Y:S01]  /*3950*/  P2R R49, PR, RZ, 0x2 ;  /* 0x00000002ff317803 */ /* 0x020fe20000000000 */
[----:B------:R-:W0:Y:S01]  /*3960*/  LDGDEPBAR ;  /* 0x00000000000079af */ /* 0x000e220000000000 */
[----:B-1----:R-:W-:Y:S02]  /*3970*/  P2R R50, PR, RZ, 0x1 ;  /* 0x00000001ff327803 */ /* 0x002fe40000000000 */
[C---:B------:R-:W-:Y:S02]  /*3980*/  LOP3.LUT P1, RZ, R181.reuse, 0x8000, RZ, 0xc0, !PT ;  /* 0x00008000b5ff7812 */ /* 0x040fe4000782c0ff */
[----:B---34-:R-:W-:-:S13]  /*3990*/  LOP3.LUT P0, RZ, R181, 0x4000, RZ, 0xc0, !PT ;  /* 0x00004000b5ff7812 */ /* 0x018fda000780c0ff */
.L_x_1:
        /* <DEDUP_REMOVED lines=12> */
[----:B------:R-:W-:Y:S01]  /*3a60*/  LOP3.LUT R52, R170, 0x20, RZ, 0x3c, !PT ;  /* 0x00000020aa347812 */ /* 0x000fe200078e3cff */
[----:B------:R-:W-:Y:S01]  /*3a70*/  UISETP.GT.AND UP1, UPT, UR5, 0x1, UPT ;  /* 0x000000010500788c */ /* 0x000fe2000bf24270 */
[----:B------:R-:W-:Y:S01]  /*3a80*/  LEA.HI.X R201, R183, UR8, R182, 0x1, P6 ;  /* 0x00000008b7c97c11 */ /* 0x000fe2000b0f0cb6 */
[----:B------:R-:W-:Y:S01]  /*3a90*/  ULEA UR12, UR6, UR10, 0xd ;  /* 0x0000000a060c7291 */ /* 0x000fe2000f8e683f */
[----:B------:R-:W-:Y:S01]  /*3aa0*/  LEA R182, P6, R185, UR7, 0x1 ;  /* 0x00000007b9b67c11 */ /* 0x000fe2000f8c08ff */
[----:B------:R-:W-:Y:S01]  /*3ab0*/  USEL UR5, UR5, URZ, !UP1 ;  /* 0x0000003f05057287 */ /* 0x000fe2000c800000 */
[----:B------:R-:W-:-:S02]  /*3ac0*/  P2R R194, PR, RZ, 0x20 ;  /* 0x00000020ffc27803 */ /* 0x000fc40000000000 */
[----:B------:R-:W-:Y:S02]  /*3ad0*/  LEA.HI.X R183, R185, UR8, R184, 0x1, P6 ;  /* 0x00000008b9b77c11 */ /* 0x000fe4000b0f0cb8 */
[C---:B------:R-:W-:Y:S02]  /*3ae0*/  LEA R184, P6, R187.reuse, UR7, 0x1 ;  /* 0x00000007bbb87c11 */ /* 0x040fe4000f8c08ff */
[----:B------:R-:W-:Y:S02]  /*3af0*/  LEA R48, R48, UR12, 0x1 ;  /* 0x0000000c30307c11 */ /* 0x000fe4000f8e08ff */
[----:B------:R-:W-:Y:S02]  /*3b00*/  LEA.HI.X R185, R187, UR8, R186, 0x1, P6 ;  /* 0x00000008bbb97c11 */ /* 0x000fe4000b0f0cba */
[----:B------:R-:W-:Y:S01]  /*3b10*/  LEA R202, P6, R189, UR7, 0x1 ;  /* 0x00000007bdca7c11 */ /* 0x000fe2000f8c08ff */
[----:B------:R-:W-:Y:S01]  /*3b20*/  LDSM.16.M88.4 R136, [R169] ;  /* 0x00000000a988783b */ /* 0x000fe20000000200 */
[----:B------:R-:W-:-:S02]  /*3b30*/  LEA R52, R52, UR12, 0x1 ;  /* 0x0000000c34347c11 */ /* 0x000fc4000f8e08ff */
[----:B------:R-:W-:Y:S01]  /*3b40*/  LEA.HI.X R203, R189, UR8, R188, 0x1, P6 ;  /* 0x00000008bdcb7c11 */ /* 0x000fe2000b0f0cbc */
[----:B------:R-:W-:Y:S01]  /*3b50*/  LDSM.16.M88.4 R76, [R169+0x800] ;  /* 0x00080000a94c783b */ /* 0x000fe20000000200 */
[----:B------:R-:W-:Y:S02]  /*3b60*/  LEA R188, P6, R191, UR7, 0x1 ;  /* 0x00000007bfbc7c11 */ /* 0x000fe4000f8c08ff */
[----:B------:R-:W-:Y:S01]  /*3b70*/  ISETP.NE.AND P5, PT, R49, RZ, PT ;  /* 0x000000ff3100720c */ /* 0x000fe20003fa5270 */
[----:B------:R-:W1:Y:S01]  /*3b80*/  LDSM.16.MT88.4 R52, [R52] ;  /* 0x000000003434783b */ /* 0x000e620000004200 */
[----:B------:R-:W-:Y:S02]  /*3b90*/  LEA.HI.X R189, R191, UR8, R190, 0x1, P6 ;  /* 0x00000008bfbd7c11 */ /* 0x000fe4000b0f0cbe */
[----:B------:R-:W-:Y:S01]  /*3ba0*/  LEA R186, P6, R193, UR7, 0x1 ;  /* 0x00000007c1ba7c11 */ /* 0x000fe2000f8c08ff */
[----:B------:R-:W-:Y:S01]  /*3bb0*/  LDSM.16.M88.4 R92, [R169+0x1800] ;  /* 0x00180000a95c783b */ /* 0x000fe20000000200 */
[----:B------:R-:W-:-:S02]  /*3bc0*/  LEA R152, R170, UR12, 0x1 ;  /* 0x0000000caa987c11 */ /* 0x000fc4000f8e08ff */
[----:B------:R-:W-:Y:S01]  /*3bd0*/  LEA.HI.X R187, R193, UR8, R192, 0x1, P6 ;  /* 0x00000008c1bb7c11 */ /* 0x000fe2000b0f0cc0 */
[----:B------:R-:W-:Y:S01]  /*3be0*/  LDSM.16.M88.4 R120, [R151] ;  /* 0x000000009778783b */ /* 0x000fe20000000200 */
[----:B------:R-:W-:Y:S02]  /*3bf0*/  ISETP.NE.AND P6, PT, R50, RZ, PT ;  /* 0x000000ff3200720c */ /* 0x000fe40003fc5270 */
[C---:B------:R-:W-:Y:S01]  /*3c00*/  LOP3.LUT R108, R170.reuse, 0x30, RZ, 0x3c, !PT ;  /* 0x00000030aa6c7812 */ /* 0x040fe200078e3cff */
[----:B------:R-:W3:Y:S01]  /*3c10*/  LDSM.16.MT88.4 R48, [R48] ;  /* 0x000000003030783b */ /* 0x000ee20000004200 */
[----:B------:R-:W-:Y:S02]  /*3c20*/  LOP3.LUT R116, R170, 0x830, RZ, 0x3c, !PT ;  /* 0x00000830aa747812 */ /* 0x000fe400078e3cff */
[----:B------:R-:W-:Y:S01]  /*3c30*/  LEA R108, R108, UR12, 0x1 ;  /* 0x0000000c6c6c7c11 */ /* 0x000fe2000f8e08ff */
[----:B------:R-:W4:Y:S01]  /*3c40*/  LDSM.16.MT88.4 R72, [R152] ;  /* 0x000000009848783b */ /* 0x000f220000004200 */
[----:B------:R-:W-:-:S03]  /*3c50*/  LEA R116, R116, UR12, 0x1 ;  /* 0x0000000c74747c11 */ /* 0x000fc6000f8e08ff */
[----:B------:R-:W-:Y:S04]  /*3c60*/  LDSM.16.M88.4 R140, [R168] ;  /* 0x00000000a88c783b */ /* 0x000fe80000000200 */
[----:B------:R-:W5:Y:S04]  /*3c70*/  LDSM.16.MT88.4 R108, [R108] ;  /* 0x000000006c6c783b */ /* 0x000f680000004200 */
[----:B------:R-:W-:Y:S04]  /*3c80*/  LDSM.16.M88.4 R128, [R165] ;  /* 0x00000000a580783b */ /* 0x000fe80000000200 */
[----:B------:R-:W-:Y:S04]  /*3c90*/  LDSM.16.M88.4 R124, [R162] ;  /* 0x00000000a27c783b */ /* 0x000fe80000000200 */
[----:B------:R-:W-:Y:S01]  /*3ca0*/  LDSM.16.MT88.4 R116, [R116] ;  /* 0x000000007474783b */ /* 0x000fe20000004200 */
[----:B-12---:R-:W-:-:S02]  /*3cb0*/  HMUL2.BF16_V2 R61, R179, R52 ;  /* 0x00000034b33d7232 */ /* 0x006fc40000200000 */
[----:B------:R-:W-:Y:S02]  /*3cc0*/  HMUL2.BF16_V2 R67, R178, R53 ;  /* 0x00000035b2437232 */ /* 0x000fe40000200000 */
[----:B------:R-:W-:Y:S01]  /*3cd0*/  HMUL2.BF16_V2 R153, R177, R54 ;  /* 0x00000036b1997232 */ /* 0x000fe20000200000 */
[C---:B------:R-:W-:Y:S01]  /*3ce0*/  PRMT R53, R61.reuse, 0x7610, R53 ;  /* 0x000076103d357816 */ /* 0x040fe20000000035 */
[----:B------:R-:W-:Y:S01]  /*3cf0*/  HMUL2.BF16_V2 R159, R176, R55 ;  /* 0x00000037b09f7232 */ /* 0x000fe20000200000 */
[----:B------:R-:W-:Y:S02]  /*3d00*/  PRMT R66, R61, 0x7632, R66 ;  /* 0x000076323d427816 */ /* 0x000fe40000000042 */
[----:B------:R-:W-:Y:S01]  /*3d10*/  PRMT R68, R67, 0x7632, R68 ;  /* 0x0000763243447816 */ /* 0x000fe20000000044 */
[----:B------:R-:W-:Y:S01]  /*3d20*/  IMAD.U32 R53, R53, 0x10000, RZ ;  /* 0x0001000035357824 */ /* 0x000fe200078e00ff */
[----:B------:R-:W-:Y:S01]  /*3d30*/  PRMT R158, R153, 0x7632, R158 ;  /* 0x00007632999e7816 */ /* 0x000fe2000000009e */
[----:B---3--:R-:W-:-:S02]  /*3d40*/  HMUL2.BF16_V2 R60, R178, R49 ;  /* 0x00000031b23c7232 */ /* 0x008fc40000200000 */
[----:B------:R-:W-:Y:S02]  /*3d50*/  IMAD.U32 R66, R66, 0x10000, RZ ;  /* 0x0001000042427824 */ /* 0x000fe400078e00ff */
[C---:B------:R-:W-:Y:S02]  /*3d60*/  HMUL2.BF16_V2 R58, R179.reuse, R48 ;  /* 0x00000030b33a7232 */ /* 0x040fe40000200000 */
[----:B------:R-:W-:Y:S02]  /*3d70*/  IMAD.U32 R67, R67, 0x10000, RZ ;  /* 0x0001000043437824 */ /* 0x000fe400078e00ff */
[C---:B----4-:R-:W-:Y:S01]  /*3d80*/  HMUL2.BF16_V2 R56, R179.reuse, R72 ;  /* 0x00000048b3387232 */ /* 0x050fe20000200000 */
[C---:B------:R-:W-:Y:S01]  /*3d90*/  PRMT R52, R60.reuse, 0x7610, R52 ;  /* 0x000076103c347816 */ /* 0x040fe20000000034 */
[C---:B------:R-:W-:Y:S01]  /*3da0*/  HMUL2.BF16_V2 R73, R178.reuse, R73 ;  /* 0x00000049b2497232 */ /* 0x040fe20000200000 */
[----:B------:R-:W-:Y:S01]  /*3db0*/  PRMT R64, R60, 0x7632, R64 ;  /* 0x000076323c407816 */ /* 0x000fe20000000040 */
[----:B------:R-:W-:Y:S01]  /*3dc0*/  IMAD.U32 R68, R68, 0x10000, RZ ;  /* 0x0001000044447824 */ /* 0x000fe200078e00ff */
[----:B------:R-:W1:Y:S01]  /*3dd0*/  LDSM.16.M88.4 R60, [R169+0x1000] ;  /* 0x00100000a93c783b */ /* 0x000e620000000200 */
[C---:B------:R-:W-:Y:S01]  /*3de0*/  PRMT R57, R56.reuse, 0x7632, R57 ;  /* 0x0000763238397816 */ /* 0x040fe20000000039 */
[----:B------:R-:W-:Y:S01]  /*3df0*/  IMAD.U32 R65, R56, 0x10000, RZ ;  /* 0x0001000038417824 */ /* 0x000fe200078e00ff */
[C---:B------:R-:W-:Y:S01]  /*3e00*/  PRMT R48, R73.reuse, 0x7610, R48 ;  /* 0x0000761049307816 */ /* 0x040fe20000000030 */
[----:B-----5:R-:W-:Y:S01]  /*3e10*/  HMUL2.BF16_V2 R69, R179, R108 ;  /* 0x0000006cb3457232 */ /* 0x020fe20000200000 */
[----:B------:R-:W-:Y:S01]  /*3e20*/  PRMT R49, R73, 0x7632, R49 ;  /* 0x0000763249317816 */ /* 0x000fe20000000031 */
[----:B------:R-:W-:Y:S01]  /*3e30*/  IMAD.U32 R56, R57, 0x10000, RZ ;  /* 0x0001000039387824 */ /* 0x000fe200078e00ff */
[----:B------:R-:W-:Y:S01]  /*3e40*/  PRMT R59, R58, 0x7632, R59 ;  /* 0x000076323a3b7816 */ /* 0x000fe2000000003b */
[----:B------:R-:W-:-:S02]  /*3e50*/  HMUL2.BF16_V2 R71, R178, R109 ;  /* 0x0000006db2477232 */ /* 0x000fc40000200000 */
[----:B------:R-:W-:Y:S01]  /*3e60*/  IMAD.U32 R57, R48, 0x10000, RZ ;  /* 0x0001000030397824 */ /* 0x000fe200078e00ff */
[----:B------:R-:W-:Y:S01]  /*3e70*/  PRMT R70, R69, 0x7632, R70 ;  /* 0x0000763245467816 */ /* 0x000fe20000000046 */
[----:B------:R-:W-:Y:S02]  /*3e80*/  IMAD.U32 R48, R49, 0x10000, RZ ;  /* 0x0001000031307824 */ /* 0x000fe400078e00ff */
[----:B------:R-:W-:Y:S01]  /*3e90*/  FMUL R65, R46, R65 ;  /* 0x000000412e417220 */ /* 0x000fe20000400000 */
[----:B------:R-:W-:Y:S01]  /*3ea0*/  IMAD.U32 R49, R58, 0x10000, RZ ;  /* 0x000100003a317824 */ /* 0x000fe200078e00ff */
[----:B------:R-:W-:Y:S01]  /*3eb0*/  PRMT R80, R71, 0x7632, R80 ;  /* 0x0000763247507816 */ /* 0x000fe20000000050 */
[----:B------:R-:W-:Y:S02]  /*3ec0*/  IMAD.U32 R58, R59, 0x10000, RZ ;  /* 0x000100003b3a7824 */ /* 0x000fe400078e00ff */
[----:B------:R-:W-:Y:S01]  /*3ed0*/  FMUL R56, R47, R56 ;  /* 0x000000382f387220 */ /* 0x000fe20000400000 */
[----:B------:R-:W-:-:S02]  /*3ee0*/  IMAD.U32 R64, R64, 0x10000, RZ ;  /* 0x0001000040407824 */ /* 0x000fc400078e00ff */
[----:B------:R-:W-:Y:S01]  /*3ef0*/  FMUL R57, R44, R57 ;  /* 0x000000392c397220 */ /* 0x000fe20000400000 */
[----:B------:R-:W-:Y:S01]  /*3f00*/  FMUL R48, R45, R48 ;  /* 0x000000302d307220 */ /* 0x000fe20000400000 */
[----:B------:R-:W-:Y:S01]  /*3f10*/  FMUL R49, R46, R49 ;  /* 0x000000312e317220 */ /* 0x000fe20000400000 */
[----:B------:R-:W-:Y:S01]  /*3f20*/  FMUL R58, R47, R58 ;  /* 0x0000003a2f3a7220 */ /* 0x000fe20000400000 */
[----:B------:R-:W-:Y:S02]  /*3f30*/  IMAD.U32 R59, R52, 0x10000, RZ ;  /* 0x00010000343b7824 */ /* 0x000fe400078e00ff */
[----:B------:R-:W-:Y:S01]  /*3f40*/  FMUL R52, R45, R64 ;  /* 0x000000402d347220 */ /* 0x000fe20000400000 */
[----:B------:R-:W-:Y:S01]  /*3f50*/  IMAD.U32 R69, R69, 0x10000, RZ ;  /* 0x0001000045457824 */ /* 0x000fe200078e00ff */
[----:B------:R-:W-:Y:S01]  /*3f60*/  F2FP.BF16.F32.PACK_AB R64, R56, R65 ;  /* 0x000000413840723e */ /* 0x000fe200000010ff */
[----:B------:R-:W-:Y:S01]  /*3f70*/  IMAD.U32 R70, R70, 0x10000, RZ ;  /* 0x0001000046467824 */ /* 0x000fe200078e00ff */
[----:B------:R-:W-:Y:S01]  /*3f80*/  F2FP.BF16.F32.PACK_AB R65, R48, R57 ;  /* 0x000000393041723e */ /* 0x000fe200000010ff */
[----:B------:R-:W-:-:S02]  /*3f90*/  IMAD.U32 R71, R71, 0x10000, RZ ;  /* 0x0001000047477824 */ /* 0x000fc400078e00ff */
[----:B------:R-:W-:Y:S01]  /*3fa0*/  FMUL R59, R44, R59 ;  /* 0x0000003b2c3b7220 */ /* 0x000fe20000400000 */
[----:B------:R-:W-:Y:S01]  /*3fb0*/  IMAD.U32 R80, R80, 0x10000, RZ ;  /* 0x0001000050507824 */ /* 0x000fe200078e00ff */
[----:B------:R-:W-:Y:S01]  /*3fc0*/  F2FP.BF16.F32.PACK_AB R72, R58, R49 ;  /* 0x000000313a48723e */ /* 0x000fe200000010ff */
[----:B------:R-:W-:Y:S01]  /*3fd0*/  FMUL R53, R46, R53 ;  /* 0x000000352e357220 */ /* 0x000fe20000400000 */
[----:B------:R-:W-:Y:S01]  /*3fe0*/  FMUL R66, R47, R66 ;  /* 0x000000422f427220 */ /* 0x000fe20000400000 */
[----:B------:R-:W-:Y:S01]  /*3ff0*/  FMUL R67, R44, R67 ;  /* 0x000000432c437220 */ /* 0x000fe20000400000 */
[----:B------:R-:W-:Y:S01]  /*4000*/  FMUL R48, R45, R68 ;  /* 0x000000442d307220 */ /* 0x000fe20000400000 */
[----:B------:R-:W-:Y:S01]  /*4010*/  FMUL R49, R46, R69 ;  /* 0x000000452e317220 */ /* 0x000fe20000400000 */
[----:B------:R-:W-:Y:S01]  /*4020*/  FMUL R70, R47, R70 ;  /* 0x000000462f467220 */ /* 0x000fe20000400000 */
[----:B------:R-:W-:Y:S01]  /*4030*/  FMUL R71, R44, R71 ;  /* 0x000000472c477220 */ /* 0x000fe20000400000 */
[----:B------:R-:W-:Y:S01]  /*4040*/  FMUL R80, R45, R80 ;  /* 0x000000502d507220 */ /* 0x000fe20000400000 */
[----:B------:R-:W-:Y:S01]  /*4050*/  F2FP.BF16.F32.PACK_AB R73, R52, R59 ;  /* 0x0000003b3449723e */ /* 0x000fe200000010ff */
[C---:B------:R-:W-:Y:S01]  /*4060*/  HMUL2.BF16_V2 R52, R177.reuse, R74 ;  /* 0x0000004ab1347232 */ /* 0x040fe20000200000 */
[----:B------:R-:W-:Y:S01]  /*4070*/  F2FP.BF16.F32.PACK_AB R68, R66, R53 ;  /* 0x000000354244723e */ /* 0x000fe200000010ff */
[C---:B------:R-:W-:Y:S01]  /*4080*/  HMMA.16816.F32.BF16 R96, R136.reuse, R64, RZ ;  /* 0x000000408860723c */ /* 0x040fe200000418ff */
[----:B------:R-:W-:Y:S01]  /*4090*/  F2FP.BF16.F32.PACK_AB R69, R48, R67 ;  /* 0x000000433045723e */ /* 0x000fe200000010ff */
[C---:B------:R-:W-:Y:S01]  /*40a0*/  HMUL2.BF16_V2 R53, R176.reuse, R75 ;  /* 0x0000004bb0357232 */ /* 0x040fe20000200000 */
[----:B------:R-:W-:Y:S01]  /*40b0*/  F2FP.BF16.F32.PACK_AB R48, R70, R49 ;  /* 0x000000314630723e */ /* 0x000fe200000010ff */
[C---:B------:R-:W-:Y:S01]  /*40c0*/  HMUL2.BF16_V2 R108, R177.reuse, R50 ;  /* 0x00000032b16c7232 */ /* 0x040fe20000200000 */
[----:B------:R-:W-:Y:S01]  /*40d0*/  F2FP.BF16.F32.PACK_AB R49, R80, R71 ;  /* 0x000000475031723e */ /* 0x000fe200000010ff */
[C---:B------:R-:W-:Y:S01]  /*40e0*/  HMMA.16816.F32.BF16 R56, R136.reuse, R72, RZ ;  /* 0x000000488838723c */ /* 0x040fe200000418ff */
[C---:B------:R-:W-:Y:S01]  /*40f0*/  HMUL2.BF16_V2 R109, R176.reuse, R51 ;  /* 0x00000033b06d7232 */ /* 0x040fe20000200000 */
[C---:B------:R-:W-:Y:S01]  /*4100*/  PRMT R50, R53.reuse, 0x7610, R50 ;  /* 0x0000761035327816 */ /* 0x040fe20000000032 */
[----:B------:R-:W-:Y:S01]  /*4110*/  HMUL2.BF16_V2 R191, R177, R110 ;  /* 0x0000006eb1bf7232 */ /* 0x000fe20000200000 */
[----:B------:R-:W-:Y:S01]  /*4120*/  PRMT R51, R53, 0x7632, R51 ;  /* 0x0000763235337816 */ /* 0x000fe20000000033 */
[----:B------:R-:W-:Y:S01]  /*4130*/  HMUL2.BF16_V2 R193, R176, R111 ;  /* 0x0000006fb0c17232 */ /* 0x000fe20000200000 */
[----:B------:R-:W-:Y:S01]  /*4140*/  HMMA.16816.F32.BF16 R112, R136, R68, RZ ;  /* 0x000000448870723c */ /* 0x000fe200000418ff */
[----:B------:R-:W-:Y:S01]  /*4150*/  PRMT R54, R109, 0x7610, R54 ;  /* 0x000076106d367816 */ /* 0x000fe20000000036 */
[----:B------:R-:W-:Y:S01]  /*4160*/  IMAD.U32 R153, R153, 0x10000, RZ ;  /* 0x0001000099997824 */ /* 0x000fe200078e00ff */
[----:B------:R-:W-:Y:S01]  /*4170*/  PRMT R55, R109, 0x7632, R55 ;  /* 0x000076326d377816 */ /* 0x000fe20000000037 */
[----:B------:R-:W-:Y:S01]  /*4180*/  IMAD.U32 R158, R158, 0x10000, RZ ;  /* 0x000100009e9e7824 */ /* 0x000fe200078e00ff */
[----:B------:R-:W-:Y:S01]  /*4190*/  PRMT R53, R108, 0x7632, R53 ;  /* 0x000076326c357816 */ /* 0x000fe20000000035 */
[C---:B------:R-:W-:Y:S01]  /*41a0*/  HMMA.16816.F32.BF16 R132, R76.reuse, R64, RZ ;  /* 0x000000404c84723c */ /* 0x040fe200000418ff */
[C---:B------:R-:W-:Y:S01]  /*41b0*/  PRMT R190, R159.reuse, 0x7632, R190 ;  /* 0x000076329fbe7816 */ /* 0x040fe200000000be */
[----:B------:R-:W-:Y:S01]  /*41c0*/  IMAD.U32 R159, R159, 0x10000, RZ ;  /* 0x000100009f9f7824 */ /* 0x000fe200078e00ff */
[C---:B------:R-:W-:Y:S01]  /*41d0*/  PRMT R192, R191.reuse, 0x7632, R192 ;  /* 0x00007632bfc07816 */ /* 0x040fe200000000c0 */
[----:B------:R-:W-:Y:S01]  /*41e0*/  IMAD.U32 R191, R191, 0x10000, RZ ;  /* 0x00010000bfbf7824 */ /* 0x000fe200078e00ff */
[----:B------:R-:W-:Y:S01]  /*41f0*/  PRMT R204, R193, 0x7632, R204 ;  /* 0x00007632c1cc7816 */ /* 0x000fe200000000cc */
[----:B------:R-:W-:Y:S01]  /*4200*/  HMMA.16816.F32.BF16 R104, R76, R72, RZ ;  /* 0x000000484c68723c */ /* 0x000fe200000418ff */
[----:B------:R-:W-:-:S02]  /*4210*/  IMAD.U32 R190, R190, 0x10000, RZ ;  /* 0x00010000bebe7824 */ /* 0x000fc400078e00ff */
[----:B------:R-:W-:Y:S01]  /*4220*/  FMUL R153, R32, R153 ;  /* 0x0000009920997220 */ /* 0x000fe20000400000 */
[----:B------:R-:W-:Y:S02]  /*4230*/  IMAD.U32 R192, R192, 0x10000, RZ ;  /* 0x00010000c0c07824 */ /* 0x000fe400078e00ff */
[----:B------:R-:W-:Y:S01]  /*4240*/  FMUL R158, R33, R158 ;  /* 0x0000009e219e7220 */ /* 0x000fe20000400000 */
[----:B------:R-:W-:Y:S01]  /*4250*/  IMAD.U32 R193, R193, 0x10000, RZ ;  /* 0x00010000c1c17824 */ /* 0x000fe200078e00ff */
[----:B------:R-:W-:Y:S01]  /*4260*/  HMMA.16816.F32.BF16 R100, R76, R68, RZ ;  /* 0x000000444c64723c */ /* 0x000fe200000418ff */
[----:B------:R-:W-:Y:S02]  /*4270*/  IMAD.U32 R204, R204, 0x10000, RZ ;  /* 0x00010000cccc7824 */ /* 0x000fe400078e00ff */
[C---:B------:R-:W-:Y:S01]  /*4280*/  FMUL R159, R34.reuse, R159 ;  /* 0x0000009f229f7220 */ /* 0x040fe20000400000 */
[C---:B------:R-:W-:Y:S01]  /*4290*/  FMUL R190, R35.reuse, R190 ;  /* 0x000000be23be7220 */ /* 0x040fe20000400000 */
[----:B------:R-:W-:Y:S01]  /*42a0*/  FMUL R193, R34, R193 ;  /* 0x000000c122c17220 */ /* 0x000fe20000400000 */
[----:B------:R-:W-:Y:S01]  /*42b0*/  FMUL R204, R35, R204 ;  /* 0x000000cc23cc7220 */ /* 0x000fe20000400000 */
[----:B-1----:R-:W-:Y:S01]  /*42c0*/  HMMA.16816.F32.BF16 R80, R60, R64, RZ ;  /* 0x000000403c50723c */ /* 0x002fe200000418ff */
[----:B------:R-:W-:-:S02]  /*42d0*/  F2FP.BF16.F32.PACK_AB R158, R158, R153 ;  /* 0x000000999e9e723e */ /* 0x000fc400000010ff */
[----:B------:R-:W-:Y:S02]  /*42e0*/  F2FP.BF16.F32.PACK_AB R159, R190, R159 ;  /* 0x0000009fbe9f723e */ /* 0x000fe400000010ff */
[----:B------:R-:W-:Y:S01]  /*42f0*/  F2FP.BF16.F32.PACK_AB R153, R204, R193 ;  /* 0x000000c1cc99723e */ /* 0x000fe200000010ff */
[----:B------:R-:W-:Y:S01]  /*4300*/  HMMA.16816.F32.BF16 R84, R60, R72, RZ ;  /* 0x000000483c54723c */ /* 0x000fe200000418ff */
[----:B------:R-:W-:-:S05]  /*4310*/  IMAD.MOV.U32 R193, RZ, RZ, R25 ;  /* 0x000000ffffc17224 */ /* 0x000fca00078e0019 */
[----:B------:R-:W-:Y:S06]  /*4320*/  HMMA.16816.F32.BF16 R88, R60, R68, RZ ;  /* 0x000000443c58723c */ /* 0x000fec00000418ff */
[C---:B------:R-:W-:Y:S06]  /*4330*/  HMMA.16816.F32.BF16 R64, R92.reuse, R64, RZ ;  /* 0x000000405c40723c */ /* 0x040fec00000418ff */
[C---:B------:R-:W-:Y:S06]  /*4340*/  HMMA.16816.F32.BF16 R68, R92.reuse, R68, RZ ;  /* 0x000000445c44723c */ /* 0x040fec00000418ff */
[----:B------:R-:W-:Y:S06]  /*4350*/  HMMA.16816.F32.BF16 R72, R92, R72, RZ ;  /* 0x000000485c48723c */ /* 0x000fec00000418ff */
[-C--:B------:R-:W-:Y:S06]  /*4360*/  HMMA.16816.F32.BF16 R136, R136, R48.reuse, RZ ;  /* 0x000000308888723c */ /* 0x080fec00000418ff */
[-C--:B------:R-:W-:Y:S06]  /*4370*/  HMMA.16816.F32.BF16 R76, R76, R48.reuse, RZ ;  /* 0x000000304c4c723c */ /* 0x080fec00000418ff */
[-C--:B------:R-:W-:Y:S06]  /*4380*/  HMMA.16816.F32.BF16 R60, R60, R48.reuse, RZ ;  /* 0x000000303c3c723c */ /* 0x080fec00000418ff */
[----:B------:R-:W-:Y:S06]  /*4390*/  HMMA.16816.F32.BF16 R92, R92, R48, RZ ;  /* 0x000000305c5c723c */ /* 0x000fec00000418ff */
[----:B------:R-:W-:Y:S01]  /*43a0*/  HMMA.16816.F32.BF16 R68, R120, R158, R68 ;  /* 0x0000009e7844723c */ /* 0x000fe20000041844 */
[----:B------:R-:W-:-:S02]  /*43b0*/  PRMT R48, R52, 0x7610, R48 ;  /* 0x0000761034307816 */ /* 0x000fc40000000030 */
[----:B------:R-:W-:Y:S02]  /*43c0*/  PRMT R49, R52, 0x7632, R49 ;  /* 0x0000763234317816 */ /* 0x000fe40000000031 */
[----:B------:R-:W-:Y:S01]  /*43d0*/  PRMT R52, R108, 0x7610, R52 ;  /* 0x000076106c347816 */ /* 0x000fe20000000034 */
[----:B------:R-:W-:Y:S01]  /*43e0*/  IMAD.U32 R109, R48, 0x10000, RZ ;  /* 0x00010000306d7824 */ /* 0x000fe200078e00ff */
[----:B------:R-:W-:Y:S01]  /*43f0*/  LOP3.LUT R108, R170, 0x810, RZ, 0x3c, !PT ;  /* 0x00000810aa6c7812 */ /* 0x000fe200078e3cff */
[----:B------:R-:W-:Y:S01]  /*4400*/  IMAD.U32 R48, R49, 0x10000, RZ ;  /* 0x0001000031307824 */ /* 0x000fe200078e00ff */
[----:B------:R-:W-:Y:S01]  /*4410*/  HMMA.16816.F32.BF16 R88, R124, R158, R88 ;  /* 0x0000009e7c58723c */ /* 0x000fe20000041858 */
[----:B------:R-:W-:Y:S02]  /*4420*/  IMAD.U32 R49, R50, 0x10000, RZ ;  /* 0x0001000032317824 */ /* 0x000fe400078e00ff */
[----:B------:R-:W-:Y:S01]  /*4430*/  FMUL R109, R32, R109 ;  /* 0x0000006d206d7220 */ /* 0x000fe20000400000 */
[----:B------:R-:W-:-:S02]  /*4440*/  IMAD.U32 R50, R51, 0x10000, RZ ;  /* 0x0001000033327824 */ /* 0x000fc400078e00ff */
[----:B------:R-:W-:Y:S01]  /*4450*/  FMUL R48, R33, R48 ;  /* 0x0000003021307220 */ /* 0x000fe20000400000 */
[----:B------:R-:W-:Y:S01]  /*4460*/  IMAD.U32 R51, R52, 0x10000, RZ ;  /* 0x0001000034337824 */ /* 0x000fe200078e00ff */
[----:B------:R-:W-:Y:S01]  /*4470*/  LEA R108, R108, UR12, 0x1 ;  /* 0x0000000c6c6c7c11 */ /* 0x000fe2000f8e08ff */
[----:B------:R-:W-:Y:S02]  /*4480*/  IMAD.U32 R52, R53, 0x10000, RZ ;  /* 0x0001000035347824 */ /* 0x000fe400078e00ff */
[----:B------:R-:W-:Y:S01]  /*4490*/  FMUL R49, R34, R49 ;  /* 0x0000003122317220 */ /* 0x000fe20000400000 */
[----:B------:R-:W-:Y:S02]  /*44a0*/  IMAD.U32 R53, R54, 0x10000, RZ ;  /* 0x0001000036357824 */ /* 0x000fe400078e00ff */
[----:B------:R-:W-:Y:S01]  /*44b0*/  FMUL R51, R32, R51 ;  /* 0x0000003320337220 */ /* 0x000fe20000400000 */
[----:B------:R-:W-:Y:S02]  /*44c0*/  IMAD.U32 R54, R55, 0x10000, RZ ;  /* 0x0001000037367824 */ /* 0x000fe400078e00ff */
[----:B------:R-:W-:Y:S01]  /*44d0*/  FMUL R52, R33, R52 ;  /* 0x0000003421347220 */ /* 0x000fe20000400000 */
[----:B------:R-:W-:Y:S01]  /*44e0*/  FMUL R53, R34, R53 ;  /* 0x0000003522357220 */ /* 0x000fe20000400000 */
[----:B------:R-:W-:Y:S01]  /*44f0*/  F2FP.BF16.F32.PACK_AB R160, R48, R109 ;  /* 0x0000006d30a0723e */ /* 0x000fe200000010ff */
[C---:B------:R-:W-:Y:S01]  /*4500*/  FMUL R54, R35.reuse, R54 ;  /* 0x0000003623367220 */ /* 0x040fe20000400000 */
[----:B------:R-:W-:Y:S01]  /*4510*/  LOP3.LUT R48, R170, 0x820, RZ, 0x3c, !PT ;  /* 0x00000820aa307812 */ /* 0x000fe200078e3cff */
[----:B------:R-:W-:Y:S01]  /*4520*/  FMUL R50, R35, R50 ;  /* 0x0000003223327220 */ /* 0x000fe20000400000 */
[----:B------:R-:W-:Y:S01]  /*4530*/  F2FP.BF16.F32.PACK_AB R154, R52, R51 ;  /* 0x00000033349a723e */ /* 0x000fe200000010ff */
[----:B------:R-:W1:Y:S01]  /*4540*/  LDSM.16.MT88.4 R108, [R108] ;  /* 0x000000006c6c783b */ /* 0x000e620000004200 */
[----:B------:R-:W-:Y:S01]  /*4550*/  F2FP.BF16.F32.PACK_AB R155, R54, R53 ;  /* 0x00000035369b723e */ /* 0x000fe200000010ff */
[----:B------:R-:W-:Y:S01]  /*4560*/  HMMA.16816.F32.BF16 R112, R140, R158, R112 ;  /* 0x0000009e8c70723c */ /* 0x000fe20000041870 */
[----:B------:R-:W-:Y:S01]  /*4570*/  LEA R48, R48, UR12, 0x1 ;  /* 0x0000000c30307c11 */ /* 0x000fe2000f8e08ff */
[----:B------:R2:W3:Y:S01]  /*4580*/  LDSM.16.MT88.4 R52, [R152+0x1000] ;  /* 0x001000009834783b */ /* 0x0004e20000004200 */
[----:B------:R-:W-:Y:S01]  /*4590*/  F2FP.BF16.F32.PACK_AB R161, R50, R49 ;  /* 0x0000003132a1723e */ /* 0x000fe200000010ff */
[----:B------:R-:W-:-:S02]  /*45a0*/  ULEA UR12, UR5, UR10, 0xd ;  /* 0x0000000a050c7291 */ /* 0x000fc4000f8e683f */
[----:B------:R-:W-:Y:S01]  /*45b0*/  HMMA.16816.F32.BF16 R72, R120, R154, R72 ;  /* 0x0000009a7848723c */ /* 0x000fe20000041848 */
[----:B------:R-:W4:Y:S01]  /*45c0*/  LDSM.16.MT88.4 R48, [R48] ;  /* 0x000000003030783b */ /* 0x000f220000004200 */
[----:B--2---:R-:W-:Y:S01]  /*45d0*/  FMUL R152, R32, R191 ;  /* 0x000000bf20987220 */ /* 0x004fe20000400000 */
[----:B------:R-:W-:-:S03]  /*45e0*/  FMUL R191, R33, R192 ;  /* 0x000000c021bf7220 */ /* 0x000fc60000400000 */
[-C--:B------:R-:W-:Y:S01]  /*45f0*/  HMMA.16816.F32.BF16 R64, R120, R160.reuse, R64 ;  /* 0x000000a07840723c */ /* 0x080fe20000041840 */
[----:B------:R-:W-:Y:S01]  /*4600*/  IMAD.MOV.U32 R192, RZ, RZ, R24 ;  /* 0x000000ffffc07224 */ /* 0x000fe200078e0018 */
[----:B------:R-:W-:Y:S02]  /*4610*/  LOP3.LUT R24, R16, UR4, RZ, 0xfc, !PT ;  /* 0x0000000410187c12 */ /* 0x000fe4000f8efcff */
[----:B------:R-:W-:Y:S01]  /*4620*/  F2FP.BF16.F32.PACK_AB R152, R191, R152 ;  /* 0x00000098bf98723e */ /* 0x000fe200000010ff */
[----:B------:R-:W-:Y:S01]  /*4630*/  IMAD.MOV.U32 R191, RZ, RZ, R30 ;  /* 0x000000ffffbf7224 */ /* 0x000fe200078e001e */
[----:B------:R-:W-:Y:S06]  /*4640*/  HMMA.16816.F32.BF16 R96, R140, R160, R96 ;  /* 0x000000a08c60723c */ /* 0x000fec0000041860 */
[----:B------:R-:W-:Y:S06]  /*4650*/  HMMA.16816.F32.BF16 R120, R120, R152, R92 ;  /* 0x000000987878723c */ /* 0x000fec000004185c */
[-C--:B------:R-:W-:Y:S06]  /*4660*/  HMMA.16816.F32.BF16 R132, R128, R160.reuse, R132 ;  /* 0x000000a08084723c */ /* 0x080fec0000041884 */
[----:B------:R-:W-:Y:S01]  /*4670*/  HMMA.16816.F32.BF16 R80, R124, R160, R80 ;  /* 0x000000a07c50723c */ /* 0x000fe20000041850 */
[----:B-1----:R-:W-:-:S02]  /*4680*/  HMUL2.BF16_V2 R94, R175, R108 ;  /* 0x0000006caf5e7232 */ /* 0x002fc40000200000 */
[C---:B------:R-:W-:Y:S02]  /*4690*/  HMUL2.BF16_V2 R109, R174.reuse, R109 ;  /* 0x0000006dae6d7232 */ /* 0x040fe40000200000 */
[----:B---3--:R-:W-:Y:S01]  /*46a0*/  HMUL2.BF16_V2 R52, R175, R52 ;  /* 0x00000034af347232 */ /* 0x008fe20000200000 */
[C---:B------:R-:W-:Y:S01]  /*46b0*/  HMMA.16816.F32.BF16 R84, R124.reuse, R154, R84 ;  /* 0x0000009a7c54723c */ /* 0x040fe20000041854 */
[C---:B------:R-:W-:Y:S01]  /*46c0*/  HMUL2.BF16_V2 R92, R174.reuse, R53 ;  /* 0x00000035ae5c7232 */ /* 0x040fe20000200000 */
[----:B------:R-:W-:Y:S01]  /*46d0*/  PRMT R95, R94, 0x7632, R95 ;  /* 0x000076325e5f7816 */ /* 0x000fe2000000005f */
[----:B------:R-:W-:Y:S01]  /*46e0*/  HMUL2.BF16_V2 R161, R174, R117 ;  /* 0x00000075aea17232 */ /* 0x000fe20000200000 */
[C---:B------:R-:W-:Y:S01]  /*46f0*/  PRMT R53, R52.reuse, 0x7632, R53 ;  /* 0x0000763234357816 */ /* 0x040fe20000000035 */
[----:B------:R-:W-:Y:S01]  /*4700*/  IMAD.U32 R117, R52, 0x10000, RZ ;  /* 0x0001000034757824 */ /* 0x000fe200078e00ff */
[C---:B------:R-:W-:Y:S01]  /*4710*/  PRMT R93, R92.reuse, 0x7632, R93 ;  /* 0x000076325c5d7816 */ /* 0x040fe2000000005d */
[----:B------:R-:W-:Y:S01]  /*4720*/  HMMA.16816.F32.BF16 R60, R124, R152, R60 ;  /* 0x000000987c3c723c */ /* 0x000fe2000004183c */
[----:B------:R-:W-:Y:S01]  /*4730*/  PRMT R108, R109, 0x7632, R108 ;  /* 0x000076326d6c7816 */ /* 0x000fe2000000006c */
[----:B------:R-:W-:Y:S01]  /*4740*/  IMAD.U32 R52, R53, 0x10000, RZ ;  /* 0x0001000035347824 */ /* 0x000fe200078e00ff */
[----:B------:R-:W-:Y:S01]  /*4750*/  PRMT R190, R161, 0x7632, R190 ;  /* 0x00007632a1be7816 */ /* 0x000fe200000000be */
[----:B------:R-:W-:-:S02]  /*4760*/  IMAD.U32 R53, R92, 0x10000, RZ ;  /* 0x000100005c357824 */ /* 0x000fc400078e00ff */
[----:B------:R-:W-:Y:S02]  /*4770*/  HMUL2.BF16_V2 R54, R173, R54 ;  /* 0x00000036ad367232 */ /* 0x000fe40000200000 */
[----:B------:R-:W-:Y:S02]  /*4780*/  IMAD.U32 R92, R93, 0x10000, RZ ;  /* 0x000100005d5c7824 */ /* 0x000fe400078e00ff */
[----:B----4-:R-:W-:Y:S01]  /*4790*/  HMUL2.BF16_V2 R124, R175, R48 ;  /* 0x00000030af7c7232 */ /* 0x010fe20000200000 */
[----:B------:R-:W-:Y:S01]  /*47a0*/  PRMT R48, R109, 0x7610, R48 ;  /* 0x000076106d307816 */ /* 0x000fe20000000030 */
[----:B------:R-:W-:Y:S01]  /*47b0*/  IMAD.U32 R93, R94, 0x10000, RZ ;  /* 0x000100005e5d7824 */ /* 0x000fe200078e00ff */
[----:B------:R-:W-:Y:S01]  /*47c0*/  HMMA.16816.F32.BF16 R100, R128, R158, R100 ;  /* 0x0000009e8064723c */ /* 0x000fe20000041864 */
[----:B------:R-:W-:Y:S01]  /*47d0*/  IMAD.U32 R94, R95, 0x10000, RZ ;  /* 0x000100005f5e7824 */ /* 0x000fe200078e00ff */
[----:B------:R-:W-:Y:S01]  /*47e0*/  PRMT R109, R124, 0x7632, R109 ;  /* 0x000076327c6d7816 */ /* 0x000fe2000000006d */
[----:B------:R-:W-:-:S02]  /*47f0*/  IMAD.U32 R95, R48, 0x10000, RZ ;  /* 0x00010000305f7824 */ /* 0x000fc400078e00ff */
[----:B------:R-:W-:Y:S01]  /*4800*/  FMUL R48, R43, R92 ;  /* 0x0000005c2b307220 */ /* 0x000fe20000400000 */
[----:B------:R-:W-:Y:S01]  /*4810*/  FMUL R53, R42, R53 ;  /* 0x000000352a357220 */ /* 0x000fe20000400000 */
[-C--:B------:R-:W-:Y:S01]  /*4820*/  HMMA.16816.F32.BF16 R136, R140, R152.reuse, R136 ;  /* 0x000000988c88723c */ /* 0x080fe20000041888 */
[----:B------:R-:W-:Y:S02]  /*4830*/  HMUL2.BF16_V2 R158, R175, R116 ;  /* 0x00000074af9e7232 */ /* 0x000fe40000200000 */
[C---:B------:R-:W-:Y:S01]  /*4840*/  FMUL R116, R38.reuse, R117 ;  /* 0x0000007526747220 */ /* 0x040fe20000400000 */
[----:B------:R-:W-:Y:S01]  /*4850*/  FMUL R117, R39, R52 ;  /* 0x0000003427757220 */ /* 0x000fe20000400000 */
[----:B------:R-:W-:Y:S01]  /*4860*/  FMUL R52, R38, R93 ;  /* 0x0000005d26347220 */ /* 0x000fe20000400000 */
[----:B------:R-:W-:Y:S01]  /*4870*/  IMAD.U32 R108, R108, 0x10000, RZ ;  /* 0x000100006c6c7824 */ /* 0x000fe200078e00ff */
[----:B------:R-:W-:Y:S01]  /*4880*/  HMMA.16816.F32.BF16 R76, R128, R152, R76 ;  /* 0x00000098804c723c */ /* 0x000fe2000004184c */
[----:B------:R-:W-:Y:S01]  /*4890*/  PRMT R160, R158, 0x7632, R160 ;  /* 0x000076329ea07816 */ /* 0x000fe200000000a0 */
[----:B------:R-:W-:Y:S01]  /*48a0*/  IMAD.U32 R161, R161, 0x10000, RZ ;  /* 0x00010000a1a17824 */ /* 0x000fe200078e00ff */
[----:B------:R-:W-:Y:S01]  /*48b0*/  F2FP.BF16.F32.PACK_AB R116, R117, R116 ;  /* 0x000000747574723e */ /* 0x000fe200000010ff */
[----:B------:R-:W-:Y:S01]  /*48c0*/  FMUL R159, R43, R108 ;  /* 0x0000006c2b9f7220 */ /* 0x000fe20000400000 */
[----:B------:R-:W-:Y:S01]  /*48d0*/  F2FP.BF16.F32.PACK_AB R117, R48, R53 ;  /* 0x000000353075723e */ /* 0x000fe200000010ff */
[----:B------:R-:W-:Y:S01]  /*48e0*/  HMMA.16816.F32.BF16 R56, R140, R154, R56 ;  /* 0x0000009a8c38723c */ /* 0x000fe20000041838 */
[----:B------:R-:W-:Y:S01]  /*48f0*/  HMUL2.BF16_V2 R152, R174, R49 ;  /* 0x00000031ae987232 */ /* 0x000fe20000200000 */
[----:B------:R-:W-:Y:S01]  /*4900*/  PRMT R49, R124, 0x7610, R49 ;  /* 0x000076107c317816 */ /* 0x000fe20000000031 */
[----:B------:R-:W1:Y:S01]  /*4910*/  LDSM.16.M88.4 R140, [R167] ;  /* 0x00000000a78c783b */ /* 0x000e620000000200 */
[----:B------:R-:W-:-:S02]  /*4920*/  IMAD.U32 R48, R109, 0x10000, RZ ;  /* 0x000100006d307824 */ /* 0x000fc400078e00ff */
[----:B------:R-:W-:Y:S01]  /*4930*/  FMUL R161, R42, R161 ;  /* 0x000000a12aa17220 */ /* 0x000fe20000400000 */
[----:B------:R-:W-:Y:S01]  /*4940*/  HMMA.16816.F32.BF16 R104, R128, R154, R104 ;  /* 0x0000009a8068723c */ /* 0x000fe20000041868 */
[----:B------:R-:W2:Y:S01]  /*4950*/  LDSM.16.M88.4 R128, [R164] ;  /* 0x00000000a480783b */ /* 0x000ea20000000200 */
[C---:B------:R-:W-:Y:S01]  /*4960*/  PRMT R153, R152.reuse, 0x7632, R153 ;  /* 0x0000763298997816 */ /* 0x040fe20000000099 */
[----:B------:R-:W-:Y:S02]  /*4970*/  IMAD.U32 R49, R49, 0x10000, RZ ;  /* 0x0001000031317824 */ /* 0x000fe400078e00ff */
[C---:B------:R-:W-:Y:S01]  /*4980*/  FMUL R48, R39.reuse, R48 ;  /* 0x0000003027307220 */ /* 0x040fe20000400000 */
[----:B------:R-:W3:Y:S01]  /*4990*/  LDSM.16.M88.4 R124, [R157] ;  /* 0x000000009d7c783b */ /* 0x000ee20000000200 */
[----:B------:R-:W-:Y:S02]  /*49a0*/  IMAD.U32 R109, R152, 0x10000, RZ ;  /* 0x00010000986d7824 */ /* 0x000fe400078e00ff */
[----:B------:R-:W-:Y:S01]  /*49b0*/  FMUL R155, R39, R94 ;  /* 0x0000005e279b7220 */ /* 0x000fe20000400000 */
[----:B------:R-:W-:Y:S01]  /*49c0*/  FMUL R154, R42, R95 ;  /* 0x0000005f2a9a7220 */ /* 0x000fe20000400000 */
[----:B------:R-:W-:Y:S01]  /*49d0*/  IMAD.U32 R108, R153, 0x10000, RZ ;  /* 0x00010000996c7824 */ /* 0x000fe200078e00ff */
[----:B------:R-:W4:Y:S01]  /*49e0*/  LDSM.16.M88.4 R92, [R150] ;  /* 0x00000000965c783b */ /* 0x000f220000000200 */
[----:B------:R-:W-:-:S02]  /*49f0*/  IMAD.U32 R153, R158, 0x10000, RZ ;  /* 0x000100009e997824 */ /* 0x000fc400078e00ff */
[----:B------:R-:W-:Y:S01]  /*4a00*/  FMUL R49, R38, R49 ;  /* 0x0000003126317220 */ /* 0x000fe20000400000 */
[----:B------:R-:W-:Y:S02]  /*4a10*/  IMAD.U32 R160, R160, 0x10000, RZ ;  /* 0x00010000a0a07824 */ /* 0x000fe400078e00ff */
[----:B------:R-:W-:Y:S01]  /*4a20*/  FMUL R109, R42, R109 ;  /* 0x0000006d2a6d7220 */ /* 0x000fe20000400000 */
[----:B------:R-:W-:Y:S02]  /*4a30*/  IMAD.U32 R190, R190, 0x10000, RZ ;  /* 0x00010000bebe7824 */ /* 0x000fe400078e00ff */
[----:B------:R-:W-:Y:S01]  /*4a40*/  FMUL R152, R43, R108 ;  /* 0x0000006c2b987220 */ /* 0x000fe20000400000 */
[----:B------:R-:W-:Y:S01]  /*4a50*/  FMUL R153, R38, R153 ;  /* 0x0000009926997220 */ /* 0x000fe20000400000 */
[----:B------:R-:W-:Y:S01]  /*4a60*/  FMUL R160, R39, R160 ;  /* 0x000000a027a07220 */ /* 0x000fe20000400000 */
[----:B------:R-:W-:Y:S01]  /*4a70*/  FMUL R190, R43, R190 ;  /* 0x000000be2bbe7220 */ /* 0x000fe20000400000 */
[----:B------:R-:W-:Y:S01]  /*4a80*/  F2FP.BF16.F32.PACK_AB R108, R48, R49 ;  /* 0x00000031306c723e */ /* 0x000fe200000010ff */
[C---:B------:R-:W-:Y:S01]  /*4a90*/  HMUL2.BF16_V2 R55, R172.reuse, R55 ;  /* 0x00000037ac377232 */ /* 0x040fe20000200000 */
[----:B------:R-:W-:Y:S01]  /*4aa0*/  F2FP.BF16.F32.PACK_AB R52, R155, R52 ;  /* 0x000000349b34723e */ /* 0x000fe200000010ff */
[----:B------:R-:W-:Y:S01]  /*4ab0*/  HMUL2.BF16_V2 R111, R172, R111 ;  /* 0x0000006fac6f7232 */ /* 0x000fe20000200000 */
[----:B------:R-:W-:Y:S01]  /*4ac0*/  F2FP.BF16.F32.PACK_AB R53, R159, R154 ;  /* 0x0000009a9f35723e */ /* 0x000fe200000010ff */
[----:B------:R-:W-:Y:S01]  /*4ad0*/  IMAD.MOV.U32 R159, RZ, RZ, R26 ;  /* 0x000000ffff9f7224 */ /* 0x000fe200078e001a */
[----:B------:R-:W-:Y:S01]  /*4ae0*/  F2FP.BF16.F32.PACK_AB R109, R152, R109 ;  /* 0x0000006d986d723e */ /* 0x000fe200000010ff */
[----:B------:R-:W-:Y:S01]  /*4af0*/  IMAD.MOV.U32 R158, RZ, RZ, R17 ;  /* 0x000000ffff9e7224 */ /* 0x000fe200078e0011 */
[----:B------:R-:W-:Y:S01]  /*4b00*/  F2FP.BF16.F32.PACK_AB R48, R160, R153 ;  /* 0x00000099a030723e */ /* 0x000fe200000010ff */
[----:B------:R-:W-:Y:S01]  /*4b10*/  IMAD.MOV.U32 R160, RZ, RZ, R18 ;  /* 0x000000ffffa07224 */ /* 0x000fe200078e0012 */
[----:B------:R-:W-:Y:S01]  /*4b20*/  F2FP.BF16.F32.PACK_AB R49, R190, R161 ;  /* 0x000000a1be31723e */ /* 0x000fe200000010ff */
[----:B------:R-:W-:Y:S01]  /*4b30*/  IMAD.MOV.U32 R161, RZ, RZ, R27 ;  /* 0x000000ffffa17224 */ /* 0x000fe200078e001b */
[----:B------:R-:W-:Y:S01]  /*4b40*/  LOP3.LUT R17, R2, UR4, RZ, 0xfc, !PT ;  /* 0x0000000402117c12 */ /* 0x000fe2000f8efcff */
[----:B------:R-:W-:Y:S01]  /*4b50*/  IMAD.MOV.U32 R190, RZ, RZ, R23 ;  /* 0x000000ffffbe7224 */ /* 0x000fe200078e0017 */
[----:B------:R-:W-:-:S02]  /*4b60*/  LOP3.LUT R18, R4, UR4, RZ, 0xfc, !PT ;  /* 0x0000000404127c12 */ /* 0x000fc4000f8efcff */
[----:B------:R-:W-:Y:S01]  /*4b70*/  LOP3.LUT R23, R14, UR4, RZ, 0xfc, !PT ;  /* 0x000000040e177c12 */ /* 0x000fe2000f8efcff */
[-C--:B-1----:R-:W-:Y:S06]  /*4b80*/  HMMA.16816.F32.BF16 R96, R140, R116.reuse, R96 ;  /* 0x000000748c60723c */ /* 0x082fec0000041860 */
[-C--:B--2---:R-:W-:Y:S06]  /*4b90*/  HMMA.16816.F32.BF16 R132, R128, R116.reuse, R132 ;  /* 0x000000748084723c */ /* 0x084fec0000041884 */
[C---:B---3--:R-:W-:Y:S06]  /*4ba0*/  HMMA.16816.F32.BF16 R80, R124.reuse, R116, R80 ;  /* 0x000000747c50723c */ /* 0x048fec0000041850 */
[C---:B------:R-:W-:Y:S06]  /*4bb0*/  HMMA.16816.F32.BF16 R84, R124.reuse, R52, R84 ;  /* 0x000000347c54723c */ /* 0x040fec0000041854 */
[C---:B------:R-:W-:Y:S06]  /*4bc0*/  HMMA.16816.F32.BF16 R88, R124.reuse, R108, R88 ;  /* 0x0000006c7c58723c */ /* 0x040fec0000041858 */
[----:B------:R-:W-:Y:S06]  /*4bd0*/  HMMA.16816.F32.BF16 R60, R124, R48, R60 ;  /* 0x000000307c3c723c */ /* 0x000fec000004183c */
[----:B----4-:R-:W-:Y:S01]  /*4be0*/  HMMA.16816.F32.BF16 R64, R92, R116, R64 ;  /* 0x000000745c40723c */ /* 0x010fe20000041840 */
[----:B------:R-:W-:Y:S01]  /*4bf0*/  HMUL2.BF16_V2 R124, R172, R51 ;  /* 0x00000033ac7c7232 */ /* 0x000fe20000200000 */
[----:B------:R-:W-:-:S04]  /*4c00*/  PRMT R51, R55, 0x7632, R51 ;  /* 0x0000763237337816 */ /* 0x000fc80000000033 */
[-C--:B------:R-:W-:Y:S01]  /*4c10*/  HMMA.16816.F32.BF16 R136, R140, R48.reuse, R136 ;  /* 0x000000308c88723c */ /* 0x080fe20000041888 */
[----:B------:R-:W-:Y:S01]  /*4c20*/  HMUL2.BF16_V2 R116, R173, R50 ;  /* 0x00000032ad747232 */ /* 0x000fe20000200000 */
[----:B------:R-:W-:Y:S02]  /*4c30*/  PRMT R50, R55, 0x7610, R50 ;  /* 0x0000761037327816 */ /* 0x000fe40000000032 */
[----:B------:R-:W-:Y:S02]  /*4c40*/  PRMT R55, R111, 0x7632, R55 ;  /* 0x000076326f377816 */ /* 0x000fe40000000037 */
[----:B------:R-:W-:Y:S01]  /*4c50*/  HMMA.16816.F32.BF16 R76, R128, R48, R76 ;  /* 0x00000030804c723c */ /* 0x000fe2000004184c */
[----:B------:R-:W-:Y:S02]  /*4c60*/  PRMT R117, R116, 0x7632, R117 ;  /* 0x0000763274757816 */ /* 0x000fe40000000075 */
[----:B------:R-:W-:-:S03]  /*4c70*/  PRMT R125, R124, 0x7632, R125 ;  /* 0x000076327c7d7816 */ /* 0x000fc6000000007d */
[----:B------:R-:W-:Y:S06]  /*4c80*/  HMMA.16816.F32.BF16 R120, R92, R48, R120 ;  /* 0x000000305c78723c */ /* 0x000fec0000041878 */
[-C--:B------:R-:W-:Y:S01]  /*4c90*/  HMMA.16816.F32.BF16 R56, R140, R52.reuse, R56 ;  /* 0x000000348c38723c */ /* 0x080fe20000041838 */
[C---:B------:R-:W-:Y:S02]  /*4ca0*/  PRMT R48, R54.reuse, 0x7610, R48 ;  /* 0x0000761036307816 */ /* 0x040fe40000000030 */
[----:B------:R-:W-:Y:S02]  /*4cb0*/  PRMT R49, R54, 0x7632, R49 ;  /* 0x0000763236317816 */ /* 0x000fe40000000031 */
[----:B------:R-:W-:Y:S01]  /*4cc0*/  PRMT R54, R111, 0x7610, R54 ;  /* 0x000076106f367816 */ /* 0x000fe20000000036 */
[-C--:B------:R-:W-:Y:S06]  /*4cd0*/  HMMA.16816.F32.BF16 R104, R128, R52.reuse, R104 ;  /* 0x000000348068723c */ /* 0x080fec0000041868 */
[----:B------:R-:W-:Y:S06]  /*4ce0*/  HMMA.16816.F32.BF16 R72, R92, R52, R72 ;  /* 0x000000345c48723c */ /* 0x000fec0000041848 */
[----:B------:R-:W-:Y:S01]  /*4cf0*/  HMMA.16816.F32.BF16 R112, R140, R108, R112 ;  /* 0x0000006c8c70723c */ /* 0x000fe20000041870 */
[----:B------:R-:W-:-:S05]  /*4d00*/  HMUL2.BF16_V2 R52, R173, R110 ;  /* 0x0000006ead347232 */ /* 0x000fca0000200000 */
[----:B------:R-:W-:Y:S01]  /*4d10*/  HMMA.16816.F32.BF16 R100, R128, R108, R100 ;  /* 0x0000006c8064723c */ /* 0x000fe20000041864 */
[----:B------:R-:W-:-:S05]  /*4d20*/  PRMT R53, R52, 0x7632, R53 ;  /* 0x0000763234357816 */ /* 0x000fca0000000035 */
[----:B------:R-:W-:Y:S01]  /*4d30*/  HMMA.16816.F32.BF16 R68, R92, R108, R68 ;  /* 0x0000006c5c44723c */ /* 0x000fe20000041844 */
[----:B------:R-:W1:Y:S01]  /*4d40*/  LDSM.16.M88.4 R108, [R166] ;  /* 0x00000000a66c783b */ /* 0x000e620000000200 */
[----:B------:R-:W-:Y:S02]  /*4d50*/  HMUL2.BF16_V2 R131, R172, R119 ;  /* 0x00000077ac837232 */ /* 0x000fe40000200000 */
[----:B------:R-:W-:Y:S02]  /*4d60*/  IMAD.U32 R119, R48, 0x10000, RZ ;  /* 0x0001000030777824 */ /* 0x000fe400078e00ff */
[----:B------:R-:W-:Y:S02]  /*4d70*/  HMUL2.BF16_V2 R128, R173, R118 ;  /* 0x00000076ad807232 */ /* 0x000fe40000200000 */
[----:B------:R-:W-:Y:S01]  /*4d80*/  IMAD.U32 R48, R49, 0x10000, RZ ;  /* 0x0001000031307824 */ /* 0x000fe200078e00ff */
[----:B------:R-:W2:Y:S01]  /*4d90*/  LDSM.16.M88.4 R92, [R163] ;  /* 0x00000000a35c783b */ /* 0x000ea20000000200 */
[----:B------:R-:W-:Y:S01]  /*4da0*/  IMAD.U32 R49, R50, 0x10000, RZ ;  /* 0x0001000032317824 */ /* 0x000fe200078e00ff */
[----:B------:R-:W-:Y:S01]  /*4db0*/  PRMT R140, R131, 0x7632, R140 ;  /* 0x00007632838c7816 */ /* 0x000fe2000000008c */
[----:B------:R-:W-:Y:S01]  /*4dc0*/  IMAD.U32 R50, R51, 0x10000, RZ ;  /* 0x0001000033327824 */ /* 0x000fe200078e00ff */
[----:B------:R-:W-:Y:S01]  /*4dd0*/  PRMT R130, R128, 0x7632, R130 ;  /* 0x0000763280827816 */ /* 0x000fe20000000082 */
[----:B------:R-:W-:-:S02]  /*4de0*/  IMAD.U32 R51, R52, 0x10000, RZ ;  /* 0x0001000034337824 */ /* 0x000fc400078e00ff */
[----:B------:R-:W-:Y:S01]  /*4df0*/  FMUL R119, R36, R119 ;  /* 0x0000007724777220 */ /* 0x000fe20000400000 */
[----:B------:R-:W-:Y:S02]  /*4e00*/  IMAD.U32 R52, R53, 0x10000, RZ ;  /* 0x0001000035347824 */ /* 0x000fe400078e00ff */
[----:B------:R-:W-:Y:S01]  /*4e10*/  FMUL R48, R37, R48 ;  /* 0x0000003025307220 */ /* 0x000fe20000400000 */
[----:B------:R-:W-:Y:S02]  /*4e20*/  IMAD.U32 R53, R54, 0x10000, RZ ;  /* 0x0001000036357824 */ /* 0x000fe400078e00ff */
[----:B------:R-:W-:Y:S01]  /*4e30*/  FMUL R49, R40, R49 ;  /* 0x0000003128317220 */ /* 0x000fe20000400000 */
[----:B------:R-:W-:Y:S02]  /*4e40*/  IMAD.U32 R129, R116, 0x10000, RZ ;  /* 0x0001000074817824 */ /* 0x000fe400078e00ff */
[----:B------:R-:W-:Y:S01]  /*4e50*/  FMUL R50, R41, R50 ;  /* 0x0000003229327220 */ /* 0x000fe20000400000 */
        /* <DEDUP_REMOVED lines=16> */
[----:B------:R-:W-:Y:S01]  /*4f60*/  F2FP.BF16.F32.PACK_AB R126, R48, R119 ;  /* 0x00000077307e723e */ /* 0x000fe200000010ff */
[----:B------:R-:W-:Y:S01]  /*4f70*/  FMUL R131, R36, R125 ;  /* 0x0000007d24837220 */ /* 0x000fe20000400000 */
[----:B------:R-:W-:Y:S01]  /*4f80*/  F2FP.BF16.F32.PACK_AB R127, R50, R49 ;  /* 0x00000031327f723e */ /* 0x000fe200000010ff */
[----:B------:R-:W-:Y:S01]  /*4f90*/  FMUL R130, R37, R130 ;  /* 0x0000008225827220 */ /* 0x000fe20000400000 */
[----:B------:R-:W-:Y:S01]  /*4fa0*/  FMUL R141, R40, R141 ;  /* 0x0000008d288d7220 */ /* 0x000fe20000400000 */
[----:B------:R-:W-:Y:S01]  /*4fb0*/  FMUL R140, R41, R140 ;  /* 0x0000008c298c7220 */ /* 0x000fe20000400000 */
[----:B------:R-:W-:-:S02]  /*4fc0*/  F2FP.BF16.F32.PACK_AB R118, R52, R51 ;  /* 0x000000333476723e */ /* 0x000fc400000010ff */
[----:B------:R-:W-:Y:S01]  /*4fd0*/  F2FP.BF16.F32.PACK_AB R119, R54, R53 ;  /* 0x000000353677723e */ /* 0x000fe200000010ff */
[C---:B-1----:R-:W-:Y:S01]  /*4fe0*/  HMMA.16816.F32.BF16 R96, R108.reuse, R126, R96 ;  /* 0x0000007e6c60723c */ /* 0x042fe20000041860 */
[----:B------:R-:W-:Y:S01]  /*4ff0*/  F2FP.BF16.F32.PACK_AB R124, R116, R129 ;  /* 0x00000081747c723e */ /* 0x000fe200000010ff */
[----:B------:R-:W1:Y:S01]  /*5000*/  LDSM.16.M88.4 R52, [R156] ;  /* 0x000000009c34783b */ /* 0x000e620000000200 */
[----:B------:R-:W-:Y:S02]  /*5010*/  F2FP.BF16.F32.PACK_AB R125, R128, R117 ;  /* 0x00000075807d723e */ /* 0x000fe400000010ff */
[----:B------:R-:W-:Y:S01]  /*5020*/  F2FP.BF16.F32.PACK_AB R116, R130, R131 ;  /* 0x000000838274723e */ /* 0x000fe200000010ff */
[C---:B------:R-:W-:Y:S01]  /*5030*/  HMMA.16816.F32.BF16 R56, R108.reuse, R118, R56 ;  /* 0x000000766c38723c */ /* 0x040fe20000041838 */
[----:B------:R-:W-:Y:S01]  /*5040*/  F2FP.BF16.F32.PACK_AB R117, R140, R141 ;  /* 0x0000008d8c75723e */ /* 0x000fe200000010ff */
[----:B------:R-:W3:Y:S04]  /*5050*/  LDSM.16.M88.4 R48, [R149] ;  /* 0x000000009530783b */ /* 0x000ee80000000200 */
[C---:B------:R-:W-:Y:S06]  /*5060*/  HMMA.16816.F32.BF16 R112, R108.reuse, R124, R112 ;  /* 0x0000007c6c70723c */ /* 0x040fec0000041870 */
[----:B------:R-:W-:Y:S06]  /*5070*/  HMMA.16816.F32.BF16 R136, R108, R116, R136 ;  /* 0x000000746c88723c */ /* 0x000fec0000041888 */
[----:B------:R-:W-:Y:S01]  /*5080*/  F2FP.BF16.F32.PACK_AB R97, R97, R96 ;  /* 0x000000606161723e */ /* 0x000fe200000010ff */
[----:B--2---:R-:W-:Y:S01]  /*5090*/  HMMA.16816.F32.BF16 R132, R92, R126, R132 ;  /* 0x0000007e5c84723c */ /* 0x004fe20000041884 */
[----:B------:R-:W-:-:S03]  /*50a0*/  F2FP.BF16.F32.PACK_AB R98, R99, R98 ;  /* 0x000000626362723e */ /* 0x000fc600000010ff */
[----:B------:R-:W-:Y:S01]  /*50b0*/  STS [R148], R97 ;  /* 0x0000006194007388 */ /* 0x000fe20000000800 */
[----:B------:R-:W-:Y:S01]  /*50c0*/  F2FP.BF16.F32.PACK_AB R57, R57, R56 ;  /* 0x000000383939723e */ /* 0x000fe200000010ff */
[C---:B------:R-:W-:Y:S01]  /*50d0*/  HMMA.16816.F32.BF16 R104, R92.reuse, R118, R104 ;  /* 0x000000765c68723c */ /* 0x040fe20000041868 */
[----:B------:R-:W-:Y:S01]  /*50e0*/  F2FP.BF16.F32.PACK_AB R58, R59, R58 ;  /* 0x0000003a3b3a723e */ /* 0x000fe200000010ff */
[----:B------:R-:W-:Y:S03]  /*50f0*/  STS [R147+0x400], R98 ;  /* 0x0004006293007388 */ /* 0x000fe60000000800 */
[----:B------:R-:W-:Y:S01]  /*5100*/  F2FP.BF16.F32.PACK_AB R113, R113, R112 ;  /* 0x000000707171723e */ /* 0x000fe200000010ff */
[----:B------:R-:W-:Y:S01]  /*5110*/  STS [R148+0x20], R57 ;  /* 0x0000203994007388 */ /* 0x000fe20000000800 */
[----:B------:R-:W-:Y:S01]  /*5120*/  F2FP.BF16.F32.PACK_AB R114, R115, R114 ;  /* 0x000000727372723e */ /* 0x000fe200000010ff */
[----:B------:R-:W-:Y:S02]  /*5130*/  HMMA.16816.F32.BF16 R100, R92, R124, R100 ;  /* 0x0000007c5c64723c */ /* 0x000fe40000041864 */
[----:B------:R-:W-:Y:S01]  /*5140*/  STS [R147+0x420], R58 ;  /* 0x0004203a93007388 */ /* 0x000fe20000000800 */
[----:B------:R-:W-:-:S02]  /*5150*/  F2FP.BF16.F32.PACK_AB R137, R137, R136 ;  /* 0x000000888989723e */ /* 0x000fc400000010ff */
[----:B------:R-:W-:Y:S01]  /*5160*/  F2FP.BF16.F32.PACK_AB R138, R139, R138 ;  /* 0x0000008a8b8a723e */ /* 0x000fe200000010ff */
[----:B------:R-:W-:Y:S01]  /*5170*/  STS [R148+0x40], R113 ;  /* 0x0000407194007388 */ /* 0x000fe20000000800 */
[C---:B-1----:R-:W-:Y:S03]  /*5180*/  HMMA.16816.F32.BF16 R80, R52.reuse, R126, R80 ;  /* 0x0000007e3450723c */ /* 0x042fe60000041850 */
[----:B------:R-:W-:Y:S01]  /*5190*/  STS [R147+0x440], R114 ;  /* 0x0004407293007388 */ /* 0x000fe20000000800 */
[----:B------:R-:W-:Y:S02]  /*51a0*/  F2FP.BF16.F32.PACK_AB R133, R133, R132 ;  /* 0x000000848585723e */ /* 0x000fe400000010ff */
[----:B------:R-:W-:Y:S01]  /*51b0*/  HMMA.16816.F32.BF16 R84, R52, R118, R84 ;  /* 0x000000763454723c */ /* 0x000fe20000041854 */
[----:B------:R-:W-:Y:S01]  /*51c0*/  STS [R148+0x60], R137 ;  /* 0x0000608994007388 */ /* 0x000fe20000000800 */
[----:B------:R-:W-:-:S02]  /*51d0*/  F2FP.BF16.F32.PACK_AB R134, R135, R134 ;  /* 0x000000868786723e */ /* 0x000fc400000010ff */
[----:B------:R-:W-:Y:S01]  /*51e0*/  F2FP.BF16.F32.PACK_AB R105, R105, R104 ;  /* 0x000000686969723e */ /* 0x000fe200000010ff */
[----:B------:R-:W-:Y:S01]  /*51f0*/  STS [R147+0x460], R138 ;  /* 0x0004608a93007388 */ /* 0x000fe20000000800 */
[----:B------:R-:W-:Y:S01]  /*5200*/  HMMA.16816.F32.BF16 R88, R52, R124, R88 ;  /* 0x0000007c3458723c */ /* 0x000fe20000041858 */
[----:B------:R-:W-:-:S04]  /*5210*/  F2FP.BF16.F32.PACK_AB R106, R107, R106 ;  /* 0x0000006a6b6a723e */ /* 0x000fc800000010ff */
[----:B------:R-:W-:Y:S01]  /*5220*/  F2FP.BF16.F32.PACK_AB R101, R101, R100 ;  /* 0x000000646565723e */ /* 0x000fe200000010ff */
[----:B------:R-:W-:Y:S01]  /*5230*/  HMMA.16816.F32.BF16 R60, R52, R116, R60 ;  /* 0x00000074343c723c */ /* 0x000fe2000004183c */
[----:B------:R-:W-:Y:S01]  /*5240*/  BAR.SYNC.DEFER_BLOCKING 0x0 ;  /* 0x0000000000007b1d */ /* 0x000fe20000010000 */
[----:B------:R-:W-:-:S04]  /*5250*/  F2FP.BF16.F32.PACK_AB R102, R103, R102 ;  /* 0x000000666766723e */ /* 0x000fc800000010ff */
[C---:B---3--:R-:W-:Y:S06]  /*5260*/  HMMA.16816.F32.BF16 R64, R48.reuse, R126, R64 ;  /* 0x0000007e3040723c */ /* 0x048fec0000041840 */
[----:B------:R-:W-:Y:S01]  /*5270*/  HMMA.16816.F32.BF16 R72, R48, R118, R72 ;  /* 0x000000763048723c */ /* 0x000fe20000041848 */
[----:B------:R-:W-:Y:S02]  /*5280*/  F2FP.BF16.F32.PACK_AB R85, R85, R84 ;  /* 0x000000545555723e */ /* 0x000fe400000010ff */
[----:B------:R-:W-:-:S03]  /*5290*/  F2FP.BF16.F32.PACK_AB R86, R87, R86 ;  /* 0x000000565756723e */ /* 0x000fc600000010ff */
[----:B------:R-:W-:Y:S01]  /*52a0*/  HMMA.16816.F32.BF16 R68, R48, R124, R68 ;  /* 0x0000007c3044723c */ /* 0x000fe20000041844 */
[----:B------:R-:W-:Y:S02]  /*52b0*/  F2FP.BF16.F32.PACK_AB R89, R89, R88 ;  /* 0x000000585959723e */ /* 0x000fe400000010ff */
[----:B------:R-:W-:-:S03]  /*52c0*/  F2FP.BF16.F32.PACK_AB R90, R91, R90 ;  /* 0x0000005a5b5a723e */ /* 0x000fc600000010ff */
[-C--:B------:R-:W-:Y:S01]  /*52d0*/  HMMA.16816.F32.BF16 R120, R48, R116.reuse, R120 ;  /* 0x000000743078723c */ /* 0x080fe20000041878 */
[----:B------:R-:W1:Y:S01]  /*52e0*/  LDS.128 R48, [R146] ;  /* 0x0000000092307984 */ /* 0x000e620000000c00 */
[----:B------:R-:W-:Y:S02]  /*52f0*/  F2FP.BF16.F32.PACK_AB R87, R61, R60 ;  /* 0x0000003c3d57723e */ /* 0x000fe400000010ff */
[----:B------:R-:W-:Y:S01]  /*5300*/  F2FP.BF16.F32.PACK_AB R84, R63, R62 ;  /* 0x0000003e3f54723e */ /* 0x000fe200000010ff */
[----:B------:R-:W2:Y:S01]  /*5310*/  LDS.128 R52, [R145+0x400] ;  /* 0x0004000091347984 */ /* 0x000ea20000000c00 */
[----:B------:R-:W-:Y:S01]  /*5320*/  HMMA.16816.F32.BF16 R76, R92, R116, R76 ;  /* 0x000000745c4c723c */ /* 0x000fe2000004184c */
[----:B------:R-:W-:Y:S01]  /*5330*/  F2FP.BF16.F32.PACK_AB R65, R65, R64 ;  /* 0x000000404141723e */ /* 0x000fe200000010ff */
[----:B------:R-:W-:Y:S01]  /*5340*/  BAR.SYNC.DEFER_BLOCKING 0x0 ;  /* 0x0000000000007b1d */ /* 0x000fe20000010000 */
[----:B------:R-:W-:-:S03]  /*5350*/  F2FP.BF16.F32.PACK_AB R66, R67, R66 ;  /* 0x000000424342723e */ /* 0x000fc600000010ff */
[----:B------:R-:W-:Y:S02]  /*5360*/  F2FP.BF16.F32.PACK_AB R73, R73, R72 ;  /* 0x000000484949723e */ /* 0x000fe400000010ff */
[----:B------:R-:W-:Y:S02]  /*5370*/  F2FP.BF16.F32.PACK_AB R93, R81, R80 ;  /* 0x00000050515d723e */ /* 0x000fe400000010ff */
[----:B------:R-:W-:Y:S02]  /*5380*/  F2FP.BF16.F32.PACK_AB R92, R83, R82 ;  /* 0x00000052535c723e */ /* 0x000fe400000010ff */
[----:B------:R-:W-:Y:S02]  /*5390*/  F2FP.BF16.F32.PACK_AB R74, R75, R74 ;  /* 0x0000004a4b4a723e */ /* 0x000fe400000010ff */
[----:B------:R-:W-:Y:S02]  /*53a0*/  F2FP.BF16.F32.PACK_AB R69, R69, R68 ;  /* 0x000000444545723e */ /* 0x000fe400000010ff */
[----:B------:R-:W-:-:S02]  /*53b0*/  F2FP.BF16.F32.PACK_AB R70, R71, R70 ;  /* 0x000000464746723e */ /* 0x000fc400000010ff */
[----:B------:R-:W-:Y:S02]  /*53c0*/  F2FP.BF16.F32.PACK_AB R121, R121, R120 ;  /* 0x000000787979723e */ /* 0x000fe400000010ff */
[----:B------:R-:W-:-:S04]  /*53d0*/  F2FP.BF16.F32.PACK_AB R122, R123, R122 ;  /* 0x0000007a7b7a723e */ /* 0x000fc800000010ff */
[----:B------:R-:W-:Y:S02]  /*53e0*/  F2FP.BF16.F32.PACK_AB R77, R77, R76 ;  /* 0x0000004c4d4d723e */ /* 0x000fe400000010ff */
[----:B------:R-:W-:Y:S01]  /*53f0*/  F2FP.BF16.F32.PACK_AB R78, R79, R78 ;  /* 0x0000004e4f4e723e */ /* 0x000fe200000010ff */
        /* <DEDUP_REMOVED lines=25> */
[----:B------:R2:W-:Y:S04]  /*5590*/  STS [R147+0x400], R66 ;  /* 0x0004004293007388 */ /* 0x0005e80000000800 */
[----:B------:R-:W-:Y:S04]  /*55a0*/  STS [R148+0x20], R73 ;  /* 0x0000204994007388 */ /* 0x000fe80000000800 */
[----:B------:R-:W-:Y:S01]  /*55b0*/  STS [R147+0x420], R74 ;  /* 0x0004204a93007388 */ /* 0x000fe20000000800 */
[----:B--2---:R-:W-:Y:S01]  /*55c0*/  LOP3.LUT R66, R195, 0x38, R180, 0xf8, !PT ;  /* 0x00000038c3427812 */ /* 0x004fe200078ef8b4 */
[----:B------:R-:W-:-:S02]  /*55d0*/  IMAD.MOV.U32 R195, RZ, RZ, 0xc0 ;  /* 0x000000c0ffc37424 */ /* 0x000fc400078e00ff */
[----:B------:R-:W-:Y:S01]  /*55e0*/  STS [R148+0x40], R69 ;  /* 0x0000404594007388 */ /* 0x000fe20000000800 */
[----:B------:R-:W-:-:S03]  /*55f0*/  LOP3.LUT R26, R66, R0, RZ, 0xfc, !PT ;  /* 0x00000000421a7212 */ /* 0x000fc600078efcff */
[----:B------:R-:W-:Y:S01]  /*5600*/  STS [R147+0x440], R70 ;  /* 0x0004404693007388 */ /* 0x000fe20000000800 */
[C---:B------:R-:W-:Y:S02]  /*5610*/  LOP3.LUT R27, R66.reuse, R3, RZ, 0xfc, !PT ;  /* 0x00000003421b7212 */ /* 0x040fe400078efcff */
[C---:B------:R-:W-:Y:S01]  /*5620*/  LOP3.LUT R30, R66.reuse, R13, RZ, 0xfc, !PT ;  /* 0x0000000d421e7212 */ /* 0x040fe200078efcff */
[----:B------:R-:W-:Y:S01]  /*5630*/  STS [R148+0x60], R121 ;  /* 0x0000607994007388 */ /* 0x000fe20000000800 */
[----:B------:R-:W-:-:S03]  /*5640*/  LOP3.LUT R25, R66, R15, RZ, 0xfc, !PT ;  /* 0x0000000f42197212 */ /* 0x000fc600078efcff */
[----:B------:R-:W-:Y:S01]  /*5650*/  STS [R147+0x460], R122 ;  /* 0x0004607a93007388 */ /* 0x000fe20000000800 */
[----:B------:R-:W-:Y:S06]  /*5660*/  BAR.SYNC.DEFER_BLOCKING 0x0 ;  /* 0x0000000000007b1d */ /* 0x000fec0000010000 */
[----:B-1----:R-:W-:Y:S01]  /*5670*/  @P5 STG.E.128 desc[UR14][R196.64], R48 ;  /* 0x00000030c4005986 */ /* 0x002fe2000c101d0e */
[----:B------:R-:W-:-:S03]  /*5680*/  ISETP.NE.AND P5, PT, R194, RZ, PT ;  /* 0x000000ffc200720c */ /* 0x000fc60003fa5270 */
[----:B------:R-:W1:Y:S04]  /*5690*/  LDS.128 R48, [R146] ;  /* 0x0000000092307984 */ /* 0x000e680000000c00 */
[----:B------:R-:W-:Y:S01]  /*56a0*/  @P6 STG.E.128 desc[UR14][R198.64], R52 ;  /* 0x00000034c6006986 */ /* 0x000fe2000c101d0e */
[----:B------:R-:W-:Y:S01]  /*56b0*/  PLOP3.LUT P6, PT, PT, PT, UP0, 0x80, 0x0 ;  /* 0x000000000000781c */ /* 0x000fe20003fcf008 */
[----:B------:R-:W-:Y:S02]  /*56c0*/  UPLOP3.LUT UP0, UPT, UPT, UPT, UPT, 0x40, 0x0 ;  /* 0x000000000000789c */ /* 0x000fe40003f0e870 */
[----:B------:R-:W2:Y:S04]  /*56d0*/  LDS.128 R52, [R145+0x400] ;  /* 0x0004000091347984 */ /* 0x000ea80000000c00 */
[----:B---3--:R3:W-:Y:S01]  /*56e0*/  @P3 STG.E.128 desc[UR14][R200.64], R56 ;  /* 0x00000038c8003986 */ /* 0x0087e2000c101d0e */
[----:B------:R-:W-:-:S03]  /*56f0*/  LOP3.LUT P3, RZ, R181, 0x20000, RZ, 0xc0, !PT ;  /* 0x00020000b5ff7812 */ /* 0x000fc6000786c0ff */
[----:B----4-:R4:W-:Y:S01]  /*5700*/  @P2 STG.E.128 desc[UR14][R182.64], R60 ;  /* 0x0000003cb6002986 */ /* 0x0109e2000c101d0e */
[----:B------:R-:W-:-:S03]  /*5710*/  LOP3.LUT P2, RZ, R181, 0x10000, RZ, 0xc0, !PT ;  /* 0x00010000b5ff7812 */ /* 0x000fc6000784c0ff */
[----:B-----5:R5:W-:Y:S01]  /*5720*/  @P1 STG.E.128 desc[UR14][R184.64], R76 ;  /* 0x0000004cb8001986 */ /* 0x020be2000c101d0e */
[----:B------:R-:W-:-:S03]  /*5730*/  LOP3.LUT P1, RZ, R181, 0x2000, RZ, 0xc0, !PT ;  /* 0x00002000b5ff7812 */ /* 0x000fc6000782c0ff */
[----:B------:R-:W-:Y:S01]  /*5740*/  @P0 STG.E.128 desc[UR14][R202.64], R80 ;  /* 0x00000050ca000986 */ /* 0x000fe2000c101d0e */
[----:B------:R-:W-:-:S04]  /*5750*/  LEA R64, P0, R26, UR9, 0x1 ;  /* 0x000000091a407c11 */ /* 0x000fc8000f8008ff */
[----:B------:R-:W-:Y:S02]  /*5760*/  LEA.HI.X R65, R26, UR11, R17, 0x1, P0 ;  /* 0x0000000b1a417c11 */ /* 0x000fe400080f0c11 */
[C---:B---3--:R-:W-:Y:S01]  /*5770*/  LEA R56, P0, R27.reuse, UR9, 0x1 ;  /* 0x000000091b387c11 */ /* 0x048fe2000f8008ff */
[----:B----4-:R-:W-:Y:S01]  /*5780*/  IMAD.MOV.U32 R183, RZ, RZ, R28 ;  /* 0x000000ffffb77224 */ /* 0x010fe200078e001c */
[----:B------:R-:W-:Y:S01]  /*5790*/  LOP3.LUT R28, R66, R5, RZ, 0xfc, !PT ;  /* 0x00000005421c7212 */ /* 0x000fe200078efcff */
[----:B------:R-:W-:Y:S01]  /*57a0*/  IMAD.MOV.U32 R182, RZ, RZ, R19 ;  /* 0x000000ffffb67224 */ /* 0x000fe200078e0013 */
[----:B------:R-:W-:Y:S01]  /*57b0*/  LEA.HI.X R57, R27, UR11, R18, 0x1, P0 ;  /* 0x0000000b1b397c11 */ /* 0x000fe200080f0c12 */
[----:B-----5:R-:W-:Y:S01]  /*57c0*/  IMAD.MOV.U32 R185, RZ, RZ, R31 ;  /* 0x000000ffffb97224 */ /* 0x020fe200078e001f */
[----:B------:R-:W-:Y:S01]  /*57d0*/  LOP3.LUT R19, R6, UR4, RZ, 0xfc, !PT ;  /* 0x0000000406137c12 */ /* 0x000fe2000f8efcff */
[----:B-1----:R1:W-:Y:S01]  /*57e0*/  @P4 STG.E.128 desc[UR14][R188.64], R48 ;  /* 0x00000030bc004986 */ /* 0x0023e2000c101d0e */
[----:B------:R-:W-:Y:S01]  /*57f0*/  LOP3.LUT R31, R66, R7, RZ, 0xfc, !PT ;  /* 0x00000007421f7212 */ /* 0x000fe200078efcff */
[----:B------:R-:W-:Y:S01]  /*5800*/  IMAD.MOV.U32 R184, RZ, RZ, R20 ;  /* 0x000000ffffb87224 */ /* 0x000fe200078e0014 */
[----:B------:R-:W-:-:S02]  /*5810*/  LOP3.LUT R20, R8, UR4, RZ, 0xfc, !PT ;  /* 0x0000000408147c12 */ /* 0x000fc4000f8efcff */
[----:B------:R-:W-:Y:S02]  /*5820*/  LEA R63, R171, UR12, 0x1 ;  /* 0x0000000cab3f7c11 */ /* 0x000fe4000f8e08ff */
[C---:B------:R-:W-:Y:S01]  /*5830*/  LOP3.LUT P4, RZ, R181.reuse, 0x40000, RZ, 0xc0, !PT ;  /* 0x00040000b5ff7812 */ /* 0x040fe2000788c0ff */
[----:B--2---:R2:W-:Y:S01]  /*5840*/  @P5 STG.E.128 desc[UR14][R186.64], R52 ;  /* 0x00000034ba005986 */ /* 0x0045e2000c101d0e */
[----:B------:R-:W-:-:S03]  /*5850*/  LOP3.LUT P5, RZ, R181, 0x80000, RZ, 0xc0, !PT ;  /* 0x00080000b5ff7812 */ /* 0x000fc600078ac0ff */
[----:B------:R-:W-:Y:S01]  /*5860*/  @!PT LDS RZ, [RZ] ;  /* 0x00000000fffff984 */ /* 0x000fe20000000800 */
[----:B------:R-:W-:Y:S01]  /*5870*/  @!PT LDS RZ, [RZ] ;  /* 0x00000000fffff984 */ /* 0x000fe20000000800 */
[----:B------:R-:W-:Y:S01]  /*5880*/  @!PT LDS RZ, [RZ] ;  /* 0x00000000fffff984 */ /* 0x000fe20000000800 */
[----:B------:R-:W-:Y:S04]  /*5890*/  LDGSTS.E.BYPASS.128 [R63], desc[UR14][R64.64], !PT ;  /* 0x00000000403f7fae */ /* 0x000fe8000f901c4e */
[----:B------:R-:W-:Y:S01]  /*58a0*/  LDGSTS.E.BYPASS.128 [R63+0x400], desc[UR14][R56.64], !PT ;  /* 0x00400000383f7fae */ /* 0x000fe2000f901c4e */
[----:B-1----:R-:W-:Y:S01]  /*58b0*/  LEA R48, P0, R28, UR9, 0x1 ;  /* 0x000000091c307c11 */ /* 0x002fe2000f8008ff */
[----:B------:R-:W-:Y:S01]  /*58c0*/  IMAD.MOV.U32 R189, RZ, RZ, R29 ;  /* 0x000000ffffbd7224 */ /* 0x000fe200078e001d */
[----:B------:R-:W-:Y:S01]  /*58d0*/  LOP3.LUT R29, R66, R11, RZ, 0xfc, !PT ;  /* 0x0000000b421d7212 */ /* 0x000fe200078efcff */
[----:B------:R-:W-:Y:S01]  /*58e0*/  IMAD.MOV.U32 R188, RZ, RZ, R22 ;  /* 0x000000ffffbc7224 */ /* 0x000fe200078e0016 */
[----:B------:R-:W-:Y:S02]  /*58f0*/  LEA.HI.X R49, R28, UR11, R19, 0x1, P0 ;  /* 0x0000000b1c317c11 */ /* 0x000fe400080f0c13 */
[C---:B------:R-:W-:Y:S01]  /*5900*/  LEA R50, P0, R31.reuse, UR9, 0x1 ;  /* 0x000000091f327c11 */ /* 0x040fe2000f8008ff */
[----:B--2---:R-:W-:Y:S01]  /*5910*/  IMAD.MOV.U32 R187, RZ, RZ, R144 ;  /* 0x000000ffffbb7224 */ /* 0x004fe200078e0090 */
[----:B------:R-:W-:Y:S01]  /*5920*/  LOP3.LUT R144, R66, R9, RZ, 0xfc, !PT ;  /* 0x0000000942907212 */ /* 0x000fe200078efcff */
[----:B------:R-:W-:Y:S01]  /*5930*/  IMAD.MOV.U32 R186, RZ, RZ, R21 ;  /* 0x000000ffffba7224 */ /* 0x000fe200078e0015 */
[----:B------:R-:W-:Y:S01]  /*5940*/  LEA.HI.X R51, R31, UR11, R20, 0x1, P0 ;  /* 0x0000000b1f337c11 */ /* 0x000fe200080f0c14 */
[----:B------:R1:W-:Y:S01]  /*5950*/  LDGSTS.E.BYPASS.128 [R63+0x800], desc[UR14][R48.64], !PT ;  /* 0x00800000303f7fae */ /* 0x0003e2000f901c4e */
[----:B------:R-:W-:-:S02]  /*5960*/  LOP3.LUT R21, R10, UR4, RZ, 0xfc, !PT ;  /* 0x000000040a157c12 */ /* 0x000fc4000f8efcff */
[----:B------:R-:W-:Y:S01]  /*5970*/  LEA R52, P0, R144, UR9, 0x1 ;  /* 0x0000000990347c11 */ /* 0x000fe2000f8008ff */
[----:B------:R-:W-:Y:S01]  /*5980*/  LDGSTS.E.BYPASS.128 [R63+0xc00], desc[UR14][R50.64], !PT ;  /* 0x00c00000323f7fae */ /* 0x000fe2000f901c4e */
[----:B------:R-:W-:Y:S02]  /*5990*/  LOP3.LUT R22, R12, UR4, RZ, 0xfc, !PT ;  /* 0x000000040c167c12 */ /* 0x000fe4000f8efcff */
[----:B------:R-:W-:Y:S02]  /*59a0*/  LEA.HI.X R53, R144, UR11, R21, 0x1, P0 ;  /* 0x0000000b90357c11 */ /* 0x000fe400080f0c15 */
[C---:B------:R-:W-:Y:S02]  /*59b0*/  LEA R54, P0, R29.reuse, UR9, 0x1 ;  /* 0x000000091d367c11 */ /* 0x040fe4000f8008ff */
[----:B-1----:R-:W-:Y:S01]  /*59c0*/  P2R R48, PR, RZ, 0x40 ;  /* 0x00000040ff307803 */ /* 0x002fe20000000000 */
[----:B------:R1:W-:Y:S01]  /*59d0*/  LDGSTS.E.BYPASS.128 [R63+0x1000], desc[UR14][R52.64], !PT ;  /* 0x01000000343f7fae */ /* 0x0003e2000f901c4e */
[----:B------:R-:W-:-:S02]  /*59e0*/  LEA.HI.X R55, R29, UR11, R22, 0x1, P0 ;  /* 0x0000000b1d377c11 */ /* 0x000fc400080f0c16 */
[C---:B------:R-:W-:Y:S02]  /*59f0*/  LEA R58, P0, R30.reuse, UR9, 0x1 ;  /* 0x000000091e3a7c11 */ /* 0x040fe4000f8008ff */
[----:B------:R-:W-:Y:S01]  /*5a00*/  PLOP3.LUT P6, PT, PT, PT, PT, 0x8, 0x0 ;  /* 0x000000000000781c */ /* 0x000fe20003fce170 */
[----:B------:R3:W-:Y:S01]  /*5a10*/  LDGSTS.E.BYPASS.128 [R63+0x1400], desc[UR14][R54.64], !PT ;  /* 0x01400000363f7fae */ /* 0x0007e2000f901c4e */
[----:B------:R-:W-:Y:S02]  /*5a20*/  LEA.HI.X R59, R30, UR11, R23, 0x1, P0 ;  /* 0x0000000b1e3b7c11 */ /* 0x000fe400080f0c17 */
[C---:B------:R-:W-:Y:S02]  /*5a30*/  LEA R60, P0, R25.reuse, UR9, 0x1 ;  /* 0x00000009193c7c11 */ /* 0x040fe4000f8008ff */
[----:B------:R-:W-:Y:S01]  /*5a40*/  P2R R49, PR, RZ, 0x20 ;  /* 0x00000020ff317803 */ /* 0x000fe20000000000 */
[----:B------:R3:W-:Y:S01]  /*5a50*/  LDGSTS.E.BYPASS.128 [R63+0x1800], desc[UR14][R58.64], !PT ;  /* 0x018000003a3f7fae */ /* 0x0007e2000f901c4e */
[----:B------:R-:W-:-:S02]  /*5a60*/  LEA.HI.X R61, R25, UR11, R24, 0x1, P0 ;  /* 0x0000000b193d7c11 */ /* 0x000fc400080f0c18 */
[C---:B------:R-:W-:Y:S02]  /*5a70*/  LOP3.LUT P0, RZ, R181.reuse, 0x1000, RZ, 0xc0, !PT ;  /* 0x00001000b5ff7812 */ /* 0x040fe4000780c0ff */
[----:B-1----:R-:W-:Y:S01]  /*5a80*/  P2R R52, PR, RZ, 0x2 ;  /* 0x00000002ff347803 */ /* 0x002fe20000000000 */
[----:B------:R3:W-:Y:S01]  /*5a90*/  LDGSTS.E.BYPASS.128 [R63+0x1c00], desc[UR14][R60.64], !PT ;  /* 0x01c000003c3f7fae */ /* 0x0007e2000f901c4e */
[----:B------:R-:W-:Y:S02]  /*5aa0*/  P2R R51, PR, RZ, 0x1 ;  /* 0x00000001ff337803 */ /* 0x000fe40000000000 */
[C---:B------:R-:W-:Y:S01]  /*5ab0*/  LOP3.LUT P0, RZ, R181.reuse, 0x4000, RZ, 0xc0, !PT ;  /* 0x00004000b5ff7812 */ /* 0x040fe2000780c0ff */
[----:B------:R-:W0:Y:S01]  /*5ac0*/  LDGDEPBAR ;  /* 0x00000000000079af */ /* 0x000e220000000000 */
[C---:B------:R-:W-:Y:S02]  /*5ad0*/  LOP3.LUT P1, RZ, R181.reuse, 0x8000, RZ, 0xc0, !PT ;  /* 0x00008000b5ff7812 */ /* 0x040fe4000782c0ff */
[----:B------:R-:W-:-:S02]  /*5ae0*/  LOP3.LUT R181, R181, 0xfff7ffff, RZ, 0xc0, !PT ;  /* 0xfff7ffffb5b57812 */ /* 0x000fc400078ec0ff */
[----:B------:R-:W-:Y:S02]  /*5af0*/  P2R R50, PR, RZ, 0x10 ;  /* 0x00000010ff327803 */ /* 0x000fe40000000000 */
[----:B------:R-:W-:Y:S02]  /*5b00*/  @P6 LOP3.LUT R181, R181, 0x80000, RZ, 0xfc, !PT ;  /* 0x00080000b5b56812 */ /* 0x000fe400078efcff */
[----:B------:R-:W-:Y:S02]  /*5b10*/  PLOP3.LUT P6, PT, PT, PT, PT, 0x8, 0x0 ;  /* 0x000000000000781c */ /* 0x000fe40003fce170 */
[----:B------:R-:W-:Y:S02]  /*5b20*/  LOP3.LUT R181, R181, 0xfffbffff, RZ, 0xc0, !PT ;  /* 0xfffbffffb5b57812 */ /* 0x000fe400078ec0ff */
[----:B------:R-:W-:Y:S02]  /*5b30*/  ISETP.NE.AND P4, PT, R52, RZ, PT ;  /* 0x000000ff3400720c */ /* 0x000fe40003f85270 */
[----:B------:R-:W-:-:S07]  /*5b40*/  ISETP.NE.AND P5, PT, R51, RZ, PT ;  /* 0x000000ff3300720c */ /* 0x000fce0003fa5270 */
[----:B------:R-:W-:Y:S02]  /*5b50*/  @P6 LOP3.LUT R181, R181, 0x40000, RZ, 0xfc, !PT ;  /* 0x00040000b5b56812 */ /* 0x000fe400078efcff */
[----:B------:R-:W-:Y:S02]  /*5b60*/  PLOP3.LUT P6, PT, PT, PT, PT, 0x8, 0x0 ;  /* 0x000000000000781c */ /* 0x000fe40003fce170 */
[----:B------:R-:W-:-:S11]  /*5b70*/  LOP3.LUT R181, R181, 0xfffdffff, RZ, 0xc0, !PT ;  /* 0xfffdffffb5b57812 */ /* 0x000fd600078ec0ff */
        /* <DEDUP_REMOVED lines=16> */
[----:B------:R-:W-:-:S13]  /*5c80*/  ISETP.NE.AND P6, PT, R48, RZ, PT ;  /* 0x000000ff3000720c */ /* 0x000fda0003fc5270 */
[----:B---3--:R-:W-:Y:S05]  /*5c90*/  @P6 BRA `(.L_x_1) ;  /* 0xffffffdc00406947 */ /* 0x008fea000383ffff */
[----:B------:R-:W-:-:S04]  /*5ca0*/  DEPBAR.LE SB0, 0x0 ;  /* 0x000080000000791a */ /* 0x000fc80000000000 */
[----:B------:R-:W-:Y:S06]  /*5cb0*/  BAR.SYNC.DEFER_BLOCKING 0x0 ;  /* 0x0000000000007b1d */ /* 0x000fec0000010000 */
[----:B------:R-:W-:Y:S05]  /*5cc0*/  EXIT ;  /* 0x000000000000794d */ /* 0x000fea0003800000 */
.L_x_2:
[----:B------:R-:W-:-:S00]  /*5cd0*/  BRA `(.L_x_2) ;  /* 0xfffffffc00fc7947 */ /* 0x000fc0000383ffff */
[----:B------:R-:W-:-:S00]  /*5ce0*/  NOP ;  /* 0x0000000000007918 */ /* 0x000fc00000000000 */
        /* <DEDUP_REMOVED lines=9> */
.L_x_3:


//--------------------- .nv.shared.recompute_w_u_fwd_kernel --------------------------
	.section	.nv.shared.recompute_w_u_fwd_kernel,"aw",@nobits
	.sectionflags	@""
	.align	16
	.zero		1024


//--------------------- .nv.shared.reserved.0     --------------------------
	.section	.nv.shared.reserved.0,"aw",@nobits
	.weak		__nv_reservedSMEM_offset_0_alias
	.size		__nv_reservedSMEM_offset_0_alias, 0, 0
	.other		__nv_reservedSMEM_offset_0_alias,@"STO_CUDA_RESERVED_SHARED STV_DEFAULT"
__nv_reservedSMEM_offset_0_alias:
	.zero		0


//--------------------- .nv.constant0.recompute_w_u_fwd_kernel --------------------------
	.section	.nv.constant0.recompute_w_u_fwd_kernel,"a",@progbits
	.sectionflags	@""
	.align	4
.nv.constant0.recompute_w_u_fwd_kernel:
	.zero		600


//--------------------- SYMBOLS --------------------------

	.type		.nv.reservedSmem.offset0,@object
	.size		.nv.reservedSmem.offset0,0x4
